	.target	sm_90a

	.elftype	@"ET_EXEC"


//--------------------- .note.nv.tkinfo           --------------------------
	.section	.note.nv.tkinfo,"",@"SHT_NOTE"
	.sectionflags	@"SHF_NOTE_NV_TKINFO"
	.tkinfo
        /*0018*/ 	.word	0x00000002
        /*0030*/ 	.string	""
        /*0030*/ 	.string	"ptxas"
        /*0030*/ 	.string	"Cuda compilation tools, release 13.0, V13.0.88"
        /*0030*/ 	.string	"Build cuda_13.0.r13.0/compiler.36424714_0"
        /*0030*/ 	.string	"-arch sm_90a -m 64 "



//--------------------- .note.nv.cuinfo           --------------------------
	.section	.note.nv.cuinfo,"",@"SHT_NOTE"
	.sectionflags	@"SHF_NOTE_NV_CUINFO"
        /*0018*/ 	.short	0x0002
        /*001a*/ 	.short	0x005a
        /*001c*/ 	.short	0x0082
	.zero		2


//--------------------- .nv.info                  --------------------------
	.section	.nv.info,"",@"SHT_CUDA_INFO"
	.align	4


	//----- nvinfo : EIATTR_REGCOUNT
	.align		4
        /*0000*/ 	.byte	0x04, 0x2f
        /*0002*/ 	.short	(.L_15 - .L_14)
	.align		4
.L_14:
        /*0004*/ 	.word	index@(_ZN7cutlass13device_kernelINS_4gemm6kernel13GemmUniversalIN4cute5tupleIJiiiiEEENS1_10collective13CollectiveMmaINS1_34MainloopSm90TmaGmmaWarpSpecializedILi3ENS5_IJNS4_1CILi1EEESB_SB_EEENS1_35KernelTmaWarpSpecializedCooperativeEEENS5_IJNSA_ILi128EEENSA_ILi64EEENSA_ILi32EEEEEEaNS5_IJlSB_lEEEaSJ_NS4_8TiledMMAINS4_8MMA_AtomIJNS4_4SM904GMMA26MMA_64x64x32_S32S8S8_SS_TNEEEENS4_6LayoutINS5_IJNSA_ILi2EEESB_SB_EEENS5_IJSB_NSA_ILi0EEEST_EEEEENS5_IJNS4_10UnderscoreESW_SW_EEEEENS4_13SM90_TMA_LOADENS4_14ComposedLayoutINS4_7SwizzleILi1ELi4ELi3EEENS4_18smem_ptr_flag_bitsILi8EEENSQ_INS5_IJNSA_ILi8EEESH_EEENS5_IJSH_SB_EEEEEEEvNS4_8identityESZ_S19_vS1A_EENS_8epilogue10collective6detail29Sm90TmaWarpSpecializedAdapterINS1D_15DefaultEpilogueIaSJ_SJ_NS1C_6thread17LinearCombinationIaLi1EiiLNS1H_9ScaleType4KindE0ELNS_15FloatRoundStyleE2EaEENS1_15EpilogueDefaultEEEEEvvEEEEvNT_6ParamsE)
        /*0008*/ 	.word	0x000000a8


	//----- nvinfo : EIATTR_FRAME_SIZE
	.align		4
.L_15:
        /*000c*/ 	.byte	0x04, 0x11
        /*000e*/ 	.short	(.L_17 - .L_16)
	.align		4
.L_16:
        /*0010*/ 	.word	index@(_ZN7cutlass13device_kernelINS_4gemm6kernel13GemmUniversalIN4cute5tupleIJiiiiEEENS1_10collective13CollectiveMmaINS1_34MainloopSm90TmaGmmaWarpSpecializedILi3ENS5_IJNS4_1CILi1EEESB_SB_EEENS1_35KernelTmaWarpSpecializedCooperativeEEENS5_IJNSA_ILi128EEENSA_ILi64EEENSA_ILi32EEEEEEaNS5_IJlSB_lEEEaSJ_NS4_8TiledMMAINS4_8MMA_AtomIJNS4_4SM904GMMA26MMA_64x64x32_S32S8S8_SS_TNEEEENS4_6LayoutINS5_IJNSA_ILi2EEESB_SB_EEENS5_IJSB_NSA_ILi0EEEST_EEEEENS5_IJNS4_10UnderscoreESW_SW_EEEEENS4_13SM90_TMA_LOADENS4_14ComposedLayoutINS4_7SwizzleILi1ELi4ELi3EEENS4_18smem_ptr_flag_bitsILi8EEENSQ_INS5_IJNSA_ILi8EEESH_EEENS5_IJSH_SB_EEEEEEEvNS4_8identityESZ_S19_vS1A_EENS_8epilogue10collective6detail29Sm90TmaWarpSpecializedAdapterINS1D_15DefaultEpilogueIaSJ_SJ_NS1C_6thread17LinearCombinationIaLi1EiiLNS1H_9ScaleType4KindE0ELNS_15FloatRoundStyleE2EaEENS1_15EpilogueDefaultEEEEEvvEEEEvNT_6ParamsE)
        /*0014*/ 	.word	0x00000000


	//----- nvinfo : EIATTR_MIN_STACK_SIZE
	.align		4
.L_17:
        /*0018*/ 	.byte	0x04, 0x12
        /*001a*/ 	.short	(.L_19 - .L_18)
	.align		4
.L_18:
        /*001c*/ 	.word	index@(_ZN7cutlass13device_kernelINS_4gemm6kernel13GemmUniversalIN4cute5tupleIJiiiiEEENS1_10collective13CollectiveMmaINS1_34MainloopSm90TmaGmmaWarpSpecializedILi3ENS5_IJNS4_1CILi1EEESB_SB_EEENS1_35KernelTmaWarpSpecializedCooperativeEEENS5_IJNSA_ILi128EEENSA_ILi64EEENSA_ILi32EEEEEEaNS5_IJlSB_lEEEaSJ_NS4_8TiledMMAINS4_8MMA_AtomIJNS4_4SM904GMMA26MMA_64x64x32_S32S8S8_SS_TNEEEENS4_6LayoutINS5_IJNSA_ILi2EEESB_SB_EEENS5_IJSB_NSA_ILi0EEEST_EEEEENS5_IJNS4_10UnderscoreESW_SW_EEEEENS4_13SM90_TMA_LOADENS4_14ComposedLayoutINS4_7SwizzleILi1ELi4ELi3EEENS4_18smem_ptr_flag_bitsILi8EEENSQ_INS5_IJNSA_ILi8EEESH_EEENS5_IJSH_SB_EEEEEEEvNS4_8identityESZ_S19_vS1A_EENS_8epilogue10collective6detail29Sm90TmaWarpSpecializedAdapterINS1D_15DefaultEpilogueIaSJ_SJ_NS1C_6thread17LinearCombinationIaLi1EiiLNS1H_9ScaleType4KindE0ELNS_15FloatRoundStyleE2EaEENS1_15EpilogueDefaultEEEEEvvEEEEvNT_6ParamsE)
        /*0020*/ 	.word	0x00000000
.L_19:


//--------------------- .nv.compat                --------------------------
	.section	.nv.compat,"",@"SHT_CUDA_COMPAT_INFO"
	.align	4
        /*0000*/ 	.byte	0x02, 0x09, 0x01, 0x00, 0x02, 0x02, 0x04, 0x00, 0x02, 0x05, 0x05, 0x00, 0x03, 0x07, 0x01, 0x01
        /*0010*/ 	.byte	0x02, 0x03, 0x01, 0x00, 0x02, 0x06, 0x01, 0x00, 0x04, 0x0b, 0x08, 0x00, 0x00, 0x00, 0x00, 0x00
        /*0020*/ 	.byte	0x00, 0x00, 0x00, 0x00


//--------------------- .nv.info._ZN7cutlass13device_kernelINS_4gemm6kernel13GemmUniversalIN4cute5tupleIJiiiiEEENS1_10collective13CollectiveMmaINS1_34MainloopSm90TmaGmmaWarpSpecializedILi3ENS5_IJNS4_1CILi1EEESB_SB_EEENS1_35KernelTmaWarpSpecializedCooperativeEEENS5_IJNSA_ILi128EEENSA_ILi64EEENSA_ILi32EEEEEEaNS5_IJlSB_lEEEaSJ_NS4_8TiledMMAINS4_8MMA_AtomIJNS4_4SM904GMMA26MMA_64x64x32_S32S8S8_SS_TNEEEENS4_6LayoutINS5_IJNSA_ILi2EEESB_SB_EEENS5_IJSB_NSA_ILi0EEEST_EEEEENS5_IJNS4_10UnderscoreESW_SW_EEEEENS4_13SM90_TMA_LOADENS4_14ComposedLayoutINS4_7SwizzleILi1ELi4ELi3EEENS4_18smem_ptr_flag_bitsILi8EEENSQ_INS5_IJNSA_ILi8EEESH_EEENS5_IJSH_SB_EEEEEEEvNS4_8identityESZ_S19_vS1A_EENS_8epilogue10collective6detail29Sm90TmaWarpSpecializedAdapterINS1D_15DefaultEpilogueIaSJ_SJ_NS1C_6thread17LinearCombinationIaLi1EiiLNS1H_9ScaleType4KindE0ELNS_15FloatRoundStyleE2EaEENS1_15EpilogueDefaultEEEEEvvEEEEvNT_6ParamsE --------------------------
	.section	.nv.info._ZN7cutlass13device_kernelINS_4gemm6kernel13GemmUniversalIN4cute5tupleIJiiiiEEENS1_10collective13CollectiveMmaINS1_34MainloopSm90TmaGmmaWarpSpecializedILi3ENS5_IJNS4_1CILi1EEESB_SB_EEENS1_35KernelTmaWarpSpecializedCooperativeEEENS5_IJNSA_ILi128EEENSA_ILi64EEENSA_ILi32EEEEEEaNS5_IJlSB_lEEEaSJ_NS4_8TiledMMAINS4_8MMA_AtomIJNS4_4SM904GMMA26MMA_64x64x32_S32S8S8_SS_TNEEEENS4_6LayoutINS5_IJNSA_ILi2EEESB_SB_EEENS5_IJSB_NSA_ILi0EEEST_EEEEENS5_IJNS4_10UnderscoreESW_SW_EEEEENS4_13SM90_TMA_LOADENS4_14ComposedLayoutINS4_7SwizzleILi1ELi4ELi3EEENS4_18smem_ptr_flag_bitsILi8EEENSQ_INS5_IJNSA_ILi8EEESH_EEENS5_IJSH_SB_EEEEEEEvNS4_8identityESZ_S19_vS1A_EENS_8epilogue10collective6detail29Sm90TmaWarpSpecializedAdapterINS1D_15DefaultEpilogueIaSJ_SJ_NS1C_6thread17LinearCombinationIaLi1EiiLNS1H_9ScaleType4KindE0ELNS_15FloatRoundStyleE2EaEENS1_15EpilogueDefaultEEEEEvvEEEEvNT_6ParamsE,"",@"SHT_CUDA_INFO"
	.sectionflags	@""
	.align	4


	//----- nvinfo : EIATTR_CUDA_API_VERSION
	.align		4
        /*0000*/ 	.byte	0x04, 0x37
        /*0002*/ 	.short	(.L_21 - .L_20)
.L_20:
        /*0004*/ 	.word	0x00000082


	//----- nvinfo : EIATTR_KPARAM_INFO
	.align		4
.L_21:
        /*0008*/ 	.byte	0x04, 0x17
        /*000a*/ 	.short	(.L_23 - .L_22)
.L_22:
        /*000c*/ 	.word	0x00000000
        /*0010*/ 	.short	0x0000
        /*0012*/ 	.short	0x0070
        /*0014*/ 	.byte	0x00, 0xf0, 0x01, 0x10


	//----- nvinfo : EIATTR_SPARSE_MMA_MASK
	.align		4
.L_23:
        /*0018*/ 	.byte	0x03, 0x50
        /*001a*/ 	.short	0x0000


	//----- nvinfo : EIATTR_MAXREG_COUNT
	.align		4
        /*001c*/ 	.byte	0x03, 0x1b
        /*001e*/ 	.short	0x00a8


	//----- nvinfo : EIATTR_NUM_BARRIERS
	.align		4
        /*0020*/ 	.byte	0x02, 0x4c
        /*0022*/ 	.byte	0x01
	.zero		1


	//----- nvinfo : EIATTR_EXTERNS
	.align		4
        /*0024*/ 	.byte	0x04, 0x0f
        /*0026*/ 	.short	(.L_25 - .L_24)


	//   ....[0]....
	.align		4
.L_24:
        /*0028*/ 	.word	index@(__assertfail)


	//----- nvinfo : EIATTR_MERCURY_ISA_VERSION
	.align		4
.L_25:
        /*002c*/ 	.byte	0x03, 0x5f
        /*002e*/ 	.short	0x0101


	//----- nvinfo : EIATTR_INT_WARP_WIDE_INSTR_OFFSETS
	.align		4
        /*0030*/ 	.byte	0x04, 0x31
        /*0032*/ 	.short	(.L_27 - .L_26)


	//   ....[0]....
.L_26:
        /*0034*/ 	.word	0x000003d0


	//   ....[1]....
        /*0038*/ 	.word	0x000003e0


	//   ....[2]....
        /*003c*/ 	.word	0x000004a0


	//----- nvinfo : EIATTR_COOP_GROUP_MASK_REGIDS
	.align		4
.L_27:
        /*0040*/ 	.byte	0x04, 0x29
        /*0042*/ 	.short	(.L_29 - .L_28)


	//   ....[0]....
.L_28:
        /*0044*/ 	.word	0xffffffff


	//   ....[1]....
        /*0048*/ 	.word	0xffffffff


	//   ....[2]....
        /*004c*/ 	.word	0xffffffff


	//   ....[3]....
        /*0050*/ 	.word	0xffffffff


	//   ....[4]....
        /*0054*/ 	.word	0xffffffff


	//----- nvinfo : EIATTR_COOP_GROUP_INSTR_OFFSETS
	.align		4
.L_29:
        /*0058*/ 	.byte	0x04, 0x28
        /*005a*/ 	.short	(.L_31 - .L_30)


	//   ....[0]....
.L_30:
        /*005c*/ 	.word	0x00000060


	//   ....[1]....
        /*0060*/ 	.word	0x00000070


	//   ....[2]....
        /*0064*/ 	.word	0x00000130


	//   ....[3]....
        /*0068*/ 	.word	0x000002a0


	//   ....[4]....
        /*006c*/ 	.word	0x00001140


	//----- nvinfo : EIATTR_REG_RECONFIG
	.align		4
.L_31:
        /*0070*/ 	.byte	0x01, 0x54
	.zero		2


	//----- nvinfo : EIATTR_SYSCALL_OFFSETS
	.align		4
        /*0074*/ 	.byte	0x04, 0x46
        /*0076*/ 	.short	(.L_33 - .L_32)


	//   ....[0]....
.L_32:
        /*0078*/ 	.word	0x00001330


	//----- nvinfo : EIATTR_MBARRIER_INSTR_OFFSETS
	.align		4
.L_33:
        /*007c*/ 	.byte	0x04, 0x39
        /*007e*/ 	.short	(.L_35 - .L_34)


	//   ....[0]....
.L_34:
        /*0080*/ 	.word	0x00000230
        /*0084*/ 	.word	0x000000ff
        /*0088*/ 	.word	0x00000000
        /*008c*/ 	.short	0x0100
        /*008e*/ 	.byte	0x08
	.zero		1


	//   ....[1]....
        /*0090*/ 	.word	0x00000240
        /*0094*/ 	.word	0x000000ff
        /*0098*/ 	.word	0x00000018
        /*009c*/ 	.short	0x0100
        /*009e*/ 	.byte	0x08
	.zero		1


	//   ....[2]....
        /*00a0*/ 	.word	0x00000250
        /*00a4*/ 	.word	0x000000ff
        /*00a8*/ 	.word	0x00000008
        /*00ac*/ 	.short	0x0100
        /*00ae*/ 	.byte	0x08
	.zero		1


	//   ....[3]....
        /*00b0*/ 	.word	0x00000260
        /*00b4*/ 	.word	0x000000ff
        /*00b8*/ 	.word	0x00000020
        /*00bc*/ 	.short	0x0100
        /*00be*/ 	.byte	0x08
	.zero		1


	//   ....[4]....
        /*00c0*/ 	.word	0x00000270
        /*00c4*/ 	.word	0x000000ff
        /*00c8*/ 	.word	0x00000010
        /*00cc*/ 	.short	0x0100
        /*00ce*/ 	.byte	0x08
	.zero		1


	//   ....[5]....
        /*00d0*/ 	.word	0x00000280
        /*00d4*/ 	.word	0x000000ff
        /*00d8*/ 	.word	0x00000028
        /*00dc*/ 	.short	0x0100
        /*00de*/ 	.byte	0x08
	.zero		1


	//   ....[6]....
        /*00e0*/ 	.word	0x00000520
        /*00e4*/ 	.word	0x000000ff
        /*00e8*/ 	.word	0x00000040
        /*00ec*/ 	.short	0x0100
        /*00ee*/ 	.byte	0x08
	.zero		1


	//   ....[7]....
        /*00f0*/ 	.word	0x000005a0
        /*00f4*/ 	.word	0x000000ff
        /*00f8*/ 	.word	0x00000048
        /*00fc*/ 	.short	0x0100
        /*00fe*/ 	.byte	0x08
	.zero		1


	//   ....[8]....
        /*0100*/ 	.word	0x00001400
        /*0104*/ 	.word	0x00000003
        /*0108*/ 	.word	0x00000000
        /*010c*/ 	.short	0x010a
        /*010e*/ 	.byte	0x3f
	.zero		1


	//   ....[9]....
        /*0110*/ 	.word	0x00001460
        /*0114*/ 	.word	0x00000003
        /*0118*/ 	.word	0x00000000
        /*011c*/ 	.short	0x010a
        /*011e*/ 	.byte	0x3f
	.zero		1


	//   ....[10]....
        /*0120*/ 	.word	0x00001670
        /*0124*/ 	.word	0x00000005
        /*0128*/ 	.word	0x00000000
        /*012c*/ 	.short	0x010a
        /*012e*/ 	.byte	0x3f
	.zero		1


	//   ....[11]....
        /*0130*/ 	.word	0x000016b0
        /*0134*/ 	.word	0x00000005
        /*0138*/ 	.word	0x00000000
        /*013c*/ 	.short	0x010a
        /*013e*/ 	.byte	0x3f
	.zero		1


	//   ....[12]....
        /*0140*/ 	.word	0x000017a0
        /*0144*/ 	.word	0x00000004
        /*0148*/ 	.word	0x00000000
        /*014c*/ 	.short	0x0101
        /*014e*/ 	.byte	0x3f
	.zero		1


	//   ....[13]....
        /*0150*/ 	.word	0x00001960
        /*0154*/ 	.word	0x00000000
        /*0158*/ 	.word	0x00000000
        /*015c*/ 	.short	0x0101
        /*015e*/ 	.byte	0x3f
	.zero		1


	//   ....[14]....
        /*0160*/ 	.word	0x000046c0
        /*0164*/ 	.word	0x0000000e
        /*0168*/ 	.word	0x00000018
        /*016c*/ 	.short	0x010a
        /*016e*/ 	.byte	0x3f
	.zero		1


	//   ....[15]....
        /*0170*/ 	.word	0x00004a50
        /*0174*/ 	.word	0x00000006
        /*0178*/ 	.word	0x00000048
        /*017c*/ 	.short	0x0101
        /*017e*/ 	.byte	0x3f
	.zero		1


	//   ....[16]....
        /*0180*/ 	.word	0x00005170
        /*0184*/ 	.word	0x00000007
        /*0188*/ 	.word	0x00000000
        /*018c*/ 	.short	0x010a
        /*018e*/ 	.byte	0x3f
	.zero		1


	//   ....[17]....
        /*0190*/ 	.word	0x000051f0
        /*0194*/ 	.word	0x00000009
        /*0198*/ 	.word	0x00000000
        /*019c*/ 	.short	0x010a
        /*019e*/ 	.byte	0x3f
	.zero		1


	//   ....[18]....
        /*01a0*/ 	.word	0x00005280
        /*01a4*/ 	.word	0x00000003
        /*01a8*/ 	.word	0x00000000
        /*01ac*/ 	.short	0x010a
        /*01ae*/ 	.byte	0x3f
	.zero		1


	//   ....[19]....
        /*01b0*/ 	.word	0x000052e0
        /*01b4*/ 	.word	0x00000003
        /*01b8*/ 	.word	0x00000000
        /*01bc*/ 	.short	0x010a
        /*01be*/ 	.byte	0x3f
	.zero		1


	//   ....[20]....
        /*01c0*/ 	.word	0x00005330
        /*01c4*/ 	.word	0x00000005
        /*01c8*/ 	.word	0x00000000
        /*01cc*/ 	.short	0x010a
        /*01ce*/ 	.byte	0x3f
	.zero		1


	//   ....[21]....
        /*01d0*/ 	.word	0x00005400
        /*01d4*/ 	.word	0x0000000e
        /*01d8*/ 	.word	0x00000018
        /*01dc*/ 	.short	0x010a
        /*01de*/ 	.byte	0x3f
	.zero		1


	//   ....[22]....
        /*01e0*/ 	.word	0x000054d0
        /*01e4*/ 	.word	0x00000007
        /*01e8*/ 	.word	0x00000000
        /*01ec*/ 	.short	0x010a
        /*01ee*/ 	.byte	0x3f
	.zero		1


	//   ....[23]....
        /*01f0*/ 	.word	0x00005520
        /*01f4*/ 	.word	0x00000009
        /*01f8*/ 	.word	0x00000000
        /*01fc*/ 	.short	0x010a
        /*01fe*/ 	.byte	0x3f
	.zero		1


	//----- nvinfo : EIATTR_NUM_MBARRIERS
	.align		4
.L_35:
        /*0200*/ 	.byte	0x03, 0x38
        /*0202*/ 	.short	0x0008


	//----- nvinfo : EIATTR_EXIT_INSTR_OFFSETS
	.align		4
        /*0204*/ 	.byte	0x04, 0x1c
        /*0206*/ 	.short	(.L_37 - .L_36)


	//   ....[0]....
.L_36:
        /*0208*/ 	.word	0x00000640


	//   ....[1]....
        /*020c*/ 	.word	0x00000f00


	//   ....[2]....
        /*0210*/ 	.word	0x00003da0


	//   ....[3]....
        /*0214*/ 	.word	0x000043d0


	//   ....[4]....
        /*0218*/ 	.word	0x000052d0


	//----- nvinfo : EIATTR_MAX_THREADS
	.align		4
.L_37:
        /*021c*/ 	.byte	0x04, 0x05
        /*021e*/ 	.short	(.L_39 - .L_38)
.L_38:
        /*0220*/ 	.word	0x00000180
        /*0224*/ 	.word	0x00000001
        /*0228*/ 	.word	0x00000001


	//----- nvinfo : EIATTR_CRS_STACK_SIZE
	.align		4
.L_39:
        /*022c*/ 	.byte	0x04, 0x1e
        /*022e*/ 	.short	(.L_41 - .L_40)
.L_40:
        /*0230*/ 	.word	0x00000000


	//----- nvinfo : EIATTR_CBANK_PARAM_SIZE
	.align		4
.L_41:
        /*0234*/ 	.byte	0x03, 0x19
        /*0236*/ 	.short	0x0470


	//----- nvinfo : EIATTR_PARAM_CBANK
	.align		4
        /*0238*/ 	.byte	0x04, 0x0a
        /*023a*/ 	.short	(.L_43 - .L_42)
	.align		4
.L_42:
        /*023c*/ 	.word	index@(.nv.constant0._ZN7cutlass13device_kernelINS_4gemm6kernel13GemmUniversalIN4cute5tupleIJiiiiEEENS1_10collective13CollectiveMmaINS1_34MainloopSm90TmaGmmaWarpSpecializedILi3ENS5_IJNS4_1CILi1EEESB_SB_EEENS1_35KernelTmaWarpSpecializedCooperativeEEENS5_IJNSA_ILi128EEENSA_ILi64EEENSA_ILi32EEEEEEaNS5_IJlSB_lEEEaSJ_NS4_8TiledMMAINS4_8MMA_AtomIJNS4_4SM904GMMA26MMA_64x64x32_S32S8S8_SS_TNEEEENS4_6LayoutINS5_IJNSA_ILi2EEESB_SB_EEENS5_IJSB_NSA_ILi0EEEST_EEEEENS5_IJNS4_10UnderscoreESW_SW_EEEEENS4_13SM90_TMA_LOADENS4_14ComposedLayoutINS4_7SwizzleILi1ELi4ELi3EEENS4_18smem_ptr_flag_bitsILi8EEENSQ_INS5_IJNSA_ILi8EEESH_EEENS5_IJSH_SB_EEEEEEEvNS4_8identityESZ_S19_vS1A_EENS_8epilogue10collective6detail29Sm90TmaWarpSpecializedAdapterINS1D_15DefaultEpilogueIaSJ_SJ_NS1C_6thread17LinearCombinationIaLi1EiiLNS1H_9ScaleType4KindE0ELNS_15FloatRoundStyleE2EaEENS1_15EpilogueDefaultEEEEEvvEEEEvNT_6ParamsE)
        /*0240*/ 	.short	0x0210
        /*0242*/ 	.short	0x0470


	//----- nvinfo : EIATTR_SW_WAR
	.align		4
.L_43:
        /*0244*/ 	.byte	0x04, 0x36
        /*0246*/ 	.short	(.L_45 - .L_44)
.L_44:
        /*0248*/ 	.word	0x00000008
.L_45:


//--------------------- .nv.callgraph             --------------------------
	.section	.nv.callgraph,"",@"SHT_CUDA_CALLGRAPH"
	.align	4
	.sectionentsize	8
	.align		4
        /*0000*/ 	.word	0x00000000
	.align		4
        /*0004*/ 	.word	0xffffffff
	.align		4
        /*0008*/ 	.word	index@(_ZN7cutlass13device_kernelINS_4gemm6kernel13GemmUniversalIN4cute5tupleIJiiiiEEENS1_10collective13CollectiveMmaINS1_34MainloopSm90TmaGmmaWarpSpecializedILi3ENS5_IJNS4_1CILi1EEESB_SB_EEENS1_35KernelTmaWarpSpecializedCooperativeEEENS5_IJNSA_ILi128EEENSA_ILi64EEENSA_ILi32EEEEEEaNS5_IJlSB_lEEEaSJ_NS4_8TiledMMAINS4_8MMA_AtomIJNS4_4SM904GMMA26MMA_64x64x32_S32S8S8_SS_TNEEEENS4_6LayoutINS5_IJNSA_ILi2EEESB_SB_EEENS5_IJSB_NSA_ILi0EEEST_EEEEENS5_IJNS4_10UnderscoreESW_SW_EEEEENS4_13SM90_TMA_LOADENS4_14ComposedLayoutINS4_7SwizzleILi1ELi4ELi3EEENS4_18smem_ptr_flag_bitsILi8EEENSQ_INS5_IJNSA_ILi8EEESH_EEENS5_IJSH_SB_EEEEEEEvNS4_8identityESZ_S19_vS1A_EENS_8epilogue10collective6detail29Sm90TmaWarpSpecializedAdapterINS1D_15DefaultEpilogueIaSJ_SJ_NS1C_6thread17LinearCombinationIaLi1EiiLNS1H_9ScaleType4KindE0ELNS_15FloatRoundStyleE2EaEENS1_15EpilogueDefaultEEEEEvvEEEEvNT_6ParamsE)
	.align		4
        /*000c*/ 	.word	index@(__assertfail)
	.align		4
        /*0010*/ 	.word	0x00000000
	.align		4
        /*0014*/ 	.word	0xfffffffe
	.align		4
        /*0018*/ 	.word	0x00000000
	.align		4
        /*001c*/ 	.word	0xfffffffd
	.align		4
        /*0020*/ 	.word	0x00000000
	.align		4
        /*0024*/ 	.word	0xfffffffc


//--------------------- .nv.constant4             --------------------------
	.section	.nv.constant4,"a",@progbits
	.align	8
	.align		8
.nv.constant4:
        /*0000*/ 	.dword	__assertfail
	.align		8
        /*0008*/ 	.dword	__unnamed_1
	.align		8
        /*0010*/ 	.dword	_ZN39_INTERNAL_e66e0913_4_k_cu_155bdf31_44744cuda3std3__45__cpo5beginE
	.align		8
        /*0018*/ 	.dword	_ZN39_INTERNAL_e66e0913_4_k_cu_155bdf31_44744cuda3std3__45__cpo3endE
	.align		8
        /*0020*/ 	.dword	_ZN39_INTERNAL_e66e0913_4_k_cu_155bdf31_44744cuda3std3__45__cpo6cbeginE
	.align		8
        /*0028*/ 	.dword	_ZN39_INTERNAL_e66e0913_4_k_cu_155bdf31_44744cuda3std3__45__cpo4cendE
	.align		8
        /*0030*/ 	.dword	_ZN39_INTERNAL_e66e0913_4_k_cu_155bdf31_44744cuda3std3__441_GLOBAL__N__e66e0913_4_k_cu_155bdf31_44746ignoreE
	.align		8
        /*0038*/ 	.dword	_ZN39_INTERNAL_e66e0913_4_k_cu_155bdf31_44744cuda3std3__419piecewise_constructE
	.align		8
        /*0040*/ 	.dword	_ZN39_INTERNAL_e66e0913_4_k_cu_155bdf31_44744cuda3std3__48in_placeE
	.align		8
        /*0048*/ 	.dword	_ZN39_INTERNAL_e66e0913_4_k_cu_155bdf31_44744cuda3std6ranges3__45__cpo4swapE
	.align		8
        /*0050*/ 	.dword	_ZN39_INTERNAL_e66e0913_4_k_cu_155bdf31_44744cuda3std6ranges3__45__cpo9iter_moveE
	.align		8
        /*0058*/ 	.dword	_ZN39_INTERNAL_e66e0913_4_k_cu_155bdf31_44744cute7productE
	.align		8
        /*0060*/ 	.dword	_ZN39_INTERNAL_e66e0913_4_k_cu_155bdf31_44744cute1_E
	.align		8
        /*0068*/ 	.dword	$str$22
	.align		8
        /*0070*/ 	.dword	$str$23


//--------------------- .text._ZN7cutlass13device_kernelINS_4gemm6kernel13GemmUniversalIN4cute5tupleIJiiiiEEENS1_10collective13CollectiveMmaINS1_34MainloopSm90TmaGmmaWarpSpecializedILi3ENS5_IJNS4_1CILi1EEESB_SB_EEENS1_35KernelTmaWarpSpecializedCooperativeEEENS5_IJNSA_ILi128EEENSA_ILi64EEENSA_ILi32EEEEEEaNS5_IJlSB_lEEEaSJ_NS4_8TiledMMAINS4_8MMA_AtomIJNS4_4SM904GMMA26MMA_64x64x32_S32S8S8_SS_TNEEEENS4_6LayoutINS5_IJNSA_ILi2EEESB_SB_EEENS5_IJSB_NSA_ILi0EEEST_EEEEENS5_IJNS4_10UnderscoreESW_SW_EEEEENS4_13SM90_TMA_LOADENS4_14ComposedLayoutINS4_7SwizzleILi1ELi4ELi3EEENS4_18smem_ptr_flag_bitsILi8EEENSQ_INS5_IJNSA_ILi8EEESH_EEENS5_IJSH_SB_EEEEEEEvNS4_8identityESZ_S19_vS1A_EENS_8epilogue10collective6detail29Sm90TmaWarpSpecializedAdapterINS1D_15DefaultEpilogueIaSJ_SJ_NS1C_6thread17LinearCombinationIaLi1EiiLNS1H_9ScaleType4KindE0ELNS_15FloatRoundStyleE2EaEENS1_15EpilogueDefaultEEEEEvvEEEEvNT_6ParamsE --------------------------
	.section	.text._ZN7cutlass13device_kernelINS_4gemm6kernel13GemmUniversalIN4cute5tupleIJiiiiEEENS1_10collective13CollectiveMmaINS1_34MainloopSm90TmaGmmaWarpSpecializedILi3ENS5_IJNS4_1CILi1EEESB_SB_EEENS1_35KernelTmaWarpSpecializedCooperativeEEENS5_IJNSA_ILi128EEENSA_ILi64EEENSA_ILi32EEEEEEaNS5_IJlSB_lEEEaSJ_NS4_8TiledMMAINS4_8MMA_AtomIJNS4_4SM904GMMA26MMA_64x64x32_S32S8S8_SS_TNEEEENS4_6LayoutINS5_IJNSA_ILi2EEESB_SB_EEENS5_IJSB_NSA_ILi0EEEST_EEEEENS5_IJNS4_10UnderscoreESW_SW_EEEEENS4_13SM90_TMA_LOADENS4_14ComposedLayoutINS4_7SwizzleILi1ELi4ELi3EEENS4_18smem_ptr_flag_bitsILi8EEENSQ_INS5_IJNSA_ILi8EEESH_EEENS5_IJSH_SB_EEEEEEEvNS4_8identityESZ_S19_vS1A_EENS_8epilogue10collective6detail29Sm90TmaWarpSpecializedAdapterINS1D_15DefaultEpilogueIaSJ_SJ_NS1C_6thread17LinearCombinationIaLi1EiiLNS1H_9ScaleType4KindE0ELNS_15FloatRoundStyleE2EaEENS1_15EpilogueDefaultEEEEEvvEEEEvNT_6ParamsE,"ax",@progbits
	.align	128
.text._ZN7cutlass13device_kernelINS_4gemm6kernel13GemmUniversalIN4cute5tupleIJiiiiEEENS1_10collective13CollectiveMmaINS1_34MainloopSm90TmaGmmaWarpSpecializedILi3ENS5_IJNS4_1CILi1EEESB_SB_EEENS1_35KernelTmaWarpSpecializedCooperativeEEENS5_IJNSA_ILi128EEENSA_ILi64EEENSA_ILi32EEEEEEaNS5_IJlSB_lEEEaSJ_NS4_8TiledMMAINS4_8MMA_AtomIJNS4_4SM904GMMA26MMA_64x64x32_S32S8S8_SS_TNEEEENS4_6LayoutINS5_IJNSA_ILi2EEESB_SB_EEENS5_IJSB_NSA_ILi0EEEST_EEEEENS5_IJNS4_10UnderscoreESW_SW_EEEEENS4_13SM90_TMA_LOADENS4_14ComposedLayoutINS4_7SwizzleILi1ELi4ELi3EEENS4_18smem_ptr_flag_bitsILi8EEENSQ_INS5_IJNSA_ILi8EEESH_EEENS5_IJSH_SB_EEEEEEEvNS4_8identityESZ_S19_vS1A_EENS_8epilogue10collective6detail29Sm90TmaWarpSpecializedAdapterINS1D_15DefaultEpilogueIaSJ_SJ_NS1C_6thread17LinearCombinationIaLi1EiiLNS1H_9ScaleType4KindE0ELNS_15FloatRoundStyleE2EaEENS1_15EpilogueDefaultEEEEEvvEEEEvNT_6ParamsE:
        .type           _ZN7cutlass13device_kernelINS_4gemm6kernel13GemmUniversalIN4cute5tupleIJiiiiEEENS1_10collective13CollectiveMmaINS1_34MainloopSm90TmaGmmaWarpSpecializedILi3ENS5_IJNS4_1CILi1EEESB_SB_EEENS1_35KernelTmaWarpSpecializedCooperativeEEENS5_IJNSA_ILi128EEENSA_ILi64EEENSA_ILi32EEEEEEaNS5_IJlSB_lEEEaSJ_NS4_8TiledMMAINS4_8MMA_AtomIJNS4_4SM904GMMA26MMA_64x64x32_S32S8S8_SS_TNEEEENS4_6LayoutINS5_IJNSA_ILi2EEESB_SB_EEENS5_IJSB_NSA_ILi0EEEST_EEEEENS5_IJNS4_10UnderscoreESW_SW_EEEEENS4_13SM90_TMA_LOADENS4_14ComposedLayoutINS4_7SwizzleILi1ELi4ELi3EEENS4_18smem_ptr_flag_bitsILi8EEENSQ_INS5_IJNSA_ILi8EEESH_EEENS5_IJSH_SB_EEEEEEEvNS4_8identityESZ_S19_vS1A_EENS_8epilogue10collective6detail29Sm90TmaWarpSpecializedAdapterINS1D_15DefaultEpilogueIaSJ_SJ_NS1C_6thread17LinearCombinationIaLi1EiiLNS1H_9ScaleType4KindE0ELNS_15FloatRoundStyleE2EaEENS1_15EpilogueDefaultEEEEEvvEEEEvNT_6ParamsE,@function
        .size           _ZN7cutlass13device_kernelINS_4gemm6kernel13GemmUniversalIN4cute5tupleIJiiiiEEENS1_10collective13CollectiveMmaINS1_34MainloopSm90TmaGmmaWarpSpecializedILi3ENS5_IJNS4_1CILi1EEESB_SB_EEENS1_35KernelTmaWarpSpecializedCooperativeEEENS5_IJNSA_ILi128EEENSA_ILi64EEENSA_ILi32EEEEEEaNS5_IJlSB_lEEEaSJ_NS4_8TiledMMAINS4_8MMA_AtomIJNS4_4SM904GMMA26MMA_64x64x32_S32S8S8_SS_TNEEEENS4_6LayoutINS5_IJNSA_ILi2EEESB_SB_EEENS5_IJSB_NSA_ILi0EEEST_EEEEENS5_IJNS4_10UnderscoreESW_SW_EEEEENS4_13SM90_TMA_LOADENS4_14ComposedLayoutINS4_7SwizzleILi1ELi4ELi3EEENS4_18smem_ptr_flag_bitsILi8EEENSQ_INS5_IJNSA_ILi8EEESH_EEENS5_IJSH_SB_EEEEEEEvNS4_8identityESZ_S19_vS1A_EENS_8epilogue10collective6detail29Sm90TmaWarpSpecializedAdapterINS1D_15DefaultEpilogueIaSJ_SJ_NS1C_6thread17LinearCombinationIaLi1EiiLNS1H_9ScaleType4KindE0ELNS_15FloatRoundStyleE2EaEENS1_15EpilogueDefaultEEEEEvvEEEEvNT_6ParamsE,(.L_x_132 - _ZN7cutlass13device_kernelINS_4gemm6kernel13GemmUniversalIN4cute5tupleIJiiiiEEENS1_10collective13CollectiveMmaINS1_34MainloopSm90TmaGmmaWarpSpecializedILi3ENS5_IJNS4_1CILi1EEESB_SB_EEENS1_35KernelTmaWarpSpecializedCooperativeEEENS5_IJNSA_ILi128EEENSA_ILi64EEENSA_ILi32EEEEEEaNS5_IJlSB_lEEEaSJ_NS4_8TiledMMAINS4_8MMA_AtomIJNS4_4SM904GMMA26MMA_64x64x32_S32S8S8_SS_TNEEEENS4_6LayoutINS5_IJNSA_ILi2EEESB_SB_EEENS5_IJSB_NSA_ILi0EEEST_EEEEENS5_IJNS4_10UnderscoreESW_SW_EEEEENS4_13SM90_TMA_LOADENS4_14ComposedLayoutINS4_7SwizzleILi1ELi4ELi3EEENS4_18smem_ptr_flag_bitsILi8EEENSQ_INS5_IJNSA_ILi8EEESH_EEENS5_IJSH_SB_EEEEEEEvNS4_8identityESZ_S19_vS1A_EENS_8epilogue10collective6detail29Sm90TmaWarpSpecializedAdapterINS1D_15DefaultEpilogueIaSJ_SJ_NS1C_6thread17LinearCombinationIaLi1EiiLNS1H_9ScaleType4KindE0ELNS_15FloatRoundStyleE2EaEENS1_15EpilogueDefaultEEEEEvvEEEEvNT_6ParamsE)
        .other          _ZN7cutlass13device_kernelINS_4gemm6kernel13GemmUniversalIN4cute5tupleIJiiiiEEENS1_10collective13CollectiveMmaINS1_34MainloopSm90TmaGmmaWarpSpecializedILi3ENS5_IJNS4_1CILi1EEESB_SB_EEENS1_35KernelTmaWarpSpecializedCooperativeEEENS5_IJNSA_ILi128EEENSA_ILi64EEENSA_ILi32EEEEEEaNS5_IJlSB_lEEEaSJ_NS4_8TiledMMAINS4_8MMA_AtomIJNS4_4SM904GMMA26MMA_64x64x32_S32S8S8_SS_TNEEEENS4_6LayoutINS5_IJNSA_ILi2EEESB_SB_EEENS5_IJSB_NSA_ILi0EEEST_EEEEENS5_IJNS4_10UnderscoreESW_SW_EEEEENS4_13SM90_TMA_LOADENS4_14ComposedLayoutINS4_7SwizzleILi1ELi4ELi3EEENS4_18smem_ptr_flag_bitsILi8EEENSQ_INS5_IJNSA_ILi8EEESH_EEENS5_IJSH_SB_EEEEEEEvNS4_8identityESZ_S19_vS1A_EENS_8epilogue10collective6detail29Sm90TmaWarpSpecializedAdapterINS1D_15DefaultEpilogueIaSJ_SJ_NS1C_6thread17LinearCombinationIaLi1EiiLNS1H_9ScaleType4KindE0ELNS_15FloatRoundStyleE2EaEENS1_15EpilogueDefaultEEEEEvvEEEEvNT_6ParamsE,@"STO_CUDA_ENTRY STV_DEFAULT"
_ZN7cutlass13device_kernelINS_4gemm6kernel13GemmUniversalIN4cute5tupleIJiiiiEEENS1_10collective13CollectiveMmaINS1_34MainloopSm90TmaGmmaWarpSpecializedILi3ENS5_IJNS4_1CILi1EEESB_SB_EEENS1_35KernelTmaWarpSpecializedCooperativeEEENS5_IJNSA_ILi128EEENSA_ILi64EEENSA_ILi32EEEEEEaNS5_IJlSB_lEEEaSJ_NS4_8TiledMMAINS4_8MMA_AtomIJNS4_4SM904GMMA26MMA_64x64x32_S32S8S8_SS_TNEEEENS4_6LayoutINS5_IJNSA_ILi2EEESB_SB_EEENS5_IJSB_NSA_ILi0EEEST_EEEEENS5_IJNS4_10UnderscoreESW_SW_EEEEENS4_13SM90_TMA_LOADENS4_14ComposedLayoutINS4_7SwizzleILi1ELi4ELi3EEENS4_18smem_ptr_flag_bitsILi8EEENSQ_INS5_IJNSA_ILi8EEESH_EEENS5_IJSH_SB_EEEEEEEvNS4_8identityESZ_S19_vS1A_EENS_8epilogue10collective6detail29Sm90TmaWarpSpecializedAdapterINS1D_15DefaultEpilogueIaSJ_SJ_NS1C_6thread17LinearCombinationIaLi1EiiLNS1H_9ScaleType4KindE0ELNS_15FloatRoundStyleE2EaEENS1_15EpilogueDefaultEEEEEvvEEEEvNT_6ParamsE:
[----:B------:R-:W0:Y:S01]  /*0000*/  LDC R1, c[0x0][0x28] ;  /* 0x00000a00ff017b82 */ /* 0x000e220000000800 */
[----:B------:R-:W1:Y:S01]  /*0010*/  S2R R3, SR_TID.X ;  /* 0x0000000000037919 */ /* 0x000e620000002100 */
[----:B------:R-:W-:Y:S01]  /*0020*/  ELECT P0, URZ, PT ;  /* 0x00000000003f782f */ /* 0x000fe20003800000 */
[----:B------:R-:W-:Y:S01]  /*0030*/  BSSY B0, `(.L_x_0) ;  /* 0x000000f000007945 */ /* 0x000fe20003800000 */
[--C-:B-1----:R-:W-:Y:S02]  /*0040*/  SHF.R.U32.HI R0, RZ, 0x5, R3.reuse ;  /* 0x00000005ff007819 */ /* 0x102fe40000011603 */
[----:B------:R-:W-:-:S03]  /*0050*/  SHF.R.U32.HI R14, RZ, 0x7, R3 ;  /* 0x00000007ff0e7819 */ /* 0x000fc60000011603 */
[----:B------:R-:W1:Y:S04]  /*0060*/  SHFL.IDX PT, R4, R0, RZ, 0x1f ;  /* 0x00001fff00047589 */ /* 0x000e6800000e0000 */
[----:B------:R2:W3:Y:S01]  /*0070*/  SHFL.IDX PT, R10, R14, RZ, 0x1f ;  /* 0x00001fff0e0a7589 */ /* 0x0004e200000e0000 */
[----:B-1----:R-:W-:-:S13]  /*0080*/  ISETP.NE.OR P0, PT, R4, RZ, !P0 ;  /* 0x000000ff0400720c */ /* 0x002fda0004705670 */
[----:B0-23--:R-:W-:Y:S05]  /*0090*/  @P0 BRA `(.L_x_1) ;  /* 0x0000000000200947 */ /* 0x00dfea0003800000 */
[----:B------:R-:W-:Y:S02]  /*00a0*/  ULDC.64 UR4, c[0x0][0x198] ;  /* 0x0000660000047ab9 */ /* 0x000fe40000000a00 */
[----:B------:R-:W-:Y:S02]  /*00b0*/  UIADD3 UR6, UP0, UR4, 0xf0, URZ ;  /* 0x000000f004067890 */ /* 0x000fe4000ff1e03f */
[----:B------:R-:W-:Y:S02]  /*00c0*/  UIADD3 UR4, UP1, UR4, 0x1f0, URZ ;  /* 0x000001f004047890 */ /* 0x000fe4000ff3e03f */
[----:B------:R-:W-:Y:S02]  /*00d0*/  UIADD3.X UR7, URZ, UR5, URZ, UP0, !UPT ;  /* 0x000000053f077290 */ /* 0x000fe400087fe43f */
[----:B------:R-:W-:-:S07]  /*00e0*/  UIADD3.X UR5, URZ, UR5, URZ, UP1, !UPT ;  /* 0x000000053f057290 */ /* 0x000fce0008ffe43f */
[----:B------:R0:W-:Y:S02]  /*00f0*/  UTMACCTL.PF [UR6] ;  /* 0x00000000060079b9 */ /* 0x0001e40008040000 */
[----:B------:R0:W-:Y:S02]  /*0100*/  UTMACCTL.PF [UR4] ;  /* 0x00000000040079b9 */ /* 0x0001e40008040000 */
[----:B0-----:R-:W-:Y:S01]  /*0110*/  NOP ;  /* 0x0000000000007918 */ /* 0x001fe20000000000 */
.L_x_1:
[----:B------:R-:W-:Y:S05]  /*0120*/  BSYNC B0 ;  /* 0x0000000000007941 */ /* 0x000fea0003800000 */
.L_x_0:
[----:B------:R-:W0:Y:S02]  /*0130*/  SHFL.IDX PT, R2, R0, RZ, 0x1f ;  /* 0x00001fff00027589 */ /* 0x000e2400000e0000 */
[----:B0-----:R-:W-:-:S13]  /*0140*/  ISETP.NE.AND P0, PT, R2, RZ, PT ;  /* 0x000000ff0200720c */ /* 0x001fda0003f05270 */
[----:B------:R-:W-:Y:S05]  /*0150*/  @P0 BRA `(.L_x_2) ;  /* 0x0000000000500947 */ /* 0x000fea0003800000 */
[----:B------:R-:W0:Y:S01]  /*0160*/  S2UR UR8, SR_CgaCtaId ;  /* 0x00000000000879c3 */ /* 0x000e220000008800 */
[----:B------:R-:W-:Y:S01]  /*0170*/  UMOV UR4, 0x400 ;  /* 0x0000040000047882 */ /* 0x000fe20000000000 */
[----:B------:R-:W-:Y:S01]  /*0180*/  UMOV UR5, 0x1 ;  /* 0x0000000100057882 */ /* 0x000fe20000000000 */
[----:B------:R-:W-:Y:S01]  /*0190*/  UMOV UR6, 0x100 ;  /* 0x0000010000067882 */ /* 0x000fe20000000000 */
[----:B------:R-:W-:Y:S01]  /*01a0*/  ELECT P0, URZ, PT ;  /* 0x00000000003f782f */ /* 0x000fe20003800000 */
[----:B------:R-:W-:-:S04]  /*01b0*/  UIADD3 UR6, -UR6, 0x100000, URZ ;  /* 0x0010000006067890 */ /* 0x000fc8000fffe13f */
[----:B------:R-:W-:Y:S02]  /*01c0*/  USHF.L.U32 UR7, UR6, 0xb, URZ ;  /* 0x0000000b06077899 */ /* 0x000fe4000800063f */
[----:B------:R-:W-:Y:S02]  /*01d0*/  USHF.L.U32 UR6, UR6, 0x1, URZ ;  /* 0x0000000106067899 */ /* 0x000fe4000800063f */
[----:B0-----:R-:W-:Y:S02]  /*01e0*/  ULEA UR8, UR8, UR4, 0x18 ;  /* 0x0000000408087291 */ /* 0x001fe4000f8ec03f */
[----:B------:R-:W-:-:S04]  /*01f0*/  UIADD3 UR4, -UR5, 0x100000, URZ ;  /* 0x0010000005047890 */ /* 0x000fc8000fffe13f */
[----:B------:R-:W-:Y:S02]  /*0200*/  USHF.L.U32 UR5, UR4, 0xb, URZ ;  /* 0x0000000b04057899 */ /* 0x000fe4000800063f */
[----:B------:R-:W-:Y:S01]  /*0210*/  USHF.L.U32 UR4, UR4, 0x1, URZ ;  /* 0x0000000104047899 */ /* 0x000fe2000800063f */
[----:B------:R-:W0:Y:S11]  /*0220*/  FENCE.VIEW.ASYNC.S ;  /* 0x00000000000073c6 */ /* 0x000e360000000000 */
[----:B0-----:R0:W1:Y:S01]  /*0230*/  SYNCS.EXCH.64 URZ, [UR8], UR4 ;  /* 0x00000004083f75b2 */ /* 0x0010620008000100 */
[----:B------:R0:W2:Y:S01]  /*0240*/  SYNCS.EXCH.64 URZ, [UR8+0x18], UR6 ;  /* 0x00001806083f75b2 */ /* 0x0000a20008000100 */
[----:B------:R0:W3:Y:S01]  /*0250*/  SYNCS.EXCH.64 URZ, [UR8+0x8], UR4 ;  /* 0x00000804083f75b2 */ /* 0x0000e20008000100 */
[----:B------:R0:W4:Y:S01]  /*0260*/  SYNCS.EXCH.64 URZ, [UR8+0x20], UR6 ;  /* 0x00002006083f75b2 */ /* 0x0001220008000100 */
[----:B------:R0:W0:Y:S01]  /*0270*/  SYNCS.EXCH.64 URZ, [UR8+0x10], UR4 ;  /* 0x00001004083f75b2 */ /* 0x0000220008000100 */
[----:B------:R0:W0:Y:S01]  /*0280*/  SYNCS.EXCH.64 URZ, [UR8+0x28], UR6 ;  /* 0x00002806083f75b2 */ /* 0x0000220008000100 */
[----:B------:R-:W-:Y:S01]  /*0290*/  NOP ;  /* 0x0000000000007918 */ /* 0x000fe20000000000 */
.L_x_2:
[----:B------:R-:W5:Y:S01]  /*02a0*/  SHFL.IDX PT, R0, R0, RZ, 0x1f ;  /* 0x00001fff00007589 */ /* 0x000f6200000e0000 */
[----:B------:R-:W-:Y:S01]  /*02b0*/  ELECT P0, URZ, PT ;  /* 0x00000000003f782f */ /* 0x000fe20003800000 */
[----:B------:R-:W1:Y:S01]  /*02c0*/  LDC R2, c[0x0][0x65c] ;  /* 0x00019700ff027b82 */ /* 0x000e620000000800 */
[----:B------:R-:W-:Y:S01]  /*02d0*/  SHF.R.S32.HI R7, RZ, 0x1f, R4 ;  /* 0x0000001fff077819 */ /* 0x000fe20000011404 */
[----:B------:R-:W2:Y:S01]  /*02e0*/  S2R R5, SR_CTAID.Y ;  /* 0x0000000000057919 */ /* 0x000ea20000002600 */
[----:B0-----:R-:W-:Y:S01]  /*02f0*/  UMOV UR4, 0x20 ;  /* 0x0000002000047882 */ /* 0x001fe20000000000 */
[----:B------:R-:W-:Y:S01]  /*0300*/  NOP ;  /* 0x0000000000007918 */ /* 0x000fe20000000000 */
[----:B------:R-:W-:Y:S01]  /*0310*/  LEA.HI R7, R7, R4, RZ, 0x2 ;  /* 0x0000000407077211 */ /* 0x000fe200078f10ff */
[----:B------:R-:W0:Y:S01]  /*0320*/  S2R R6, SR_CTAID.X ;  /* 0x0000000000067919 */ /* 0x000e220000002500 */
[----:B------:R-:W-:Y:S01]  /*0330*/  ISETP.NE.AND P2, PT, R10, RZ, PT ;  /* 0x000000ff0a00720c */ /* 0x000fe20003f45270 */
[----:B------:R-:W-:Y:S01]  /*0340*/  NOP ;  /* 0x0000000000007918 */ /* 0x000fe20000000000 */
[----:B------:R-:W-:-:S02]  /*0350*/  LOP3.LUT R7, R7, 0xfffffffc, RZ, 0xc0, !PT ;  /* 0xfffffffc07077812 */ /* 0x000fc400078ec0ff */
[----:B-----5:R-:W-:Y:S02]  /*0360*/  ISETP.NE.OR P0, PT, R0, RZ, !P0 ;  /* 0x000000ff0000720c */ /* 0x020fe40004705670 */
[----:B-1----:R-:W-:-:S04]  /*0370*/  ISETP.NE.AND P3, PT, R2, 0x1, PT ;  /* 0x000000010200780c */ /* 0x002fc80003f65270 */
[----:B------:R-:W-:Y:S01]  /*0380*/  P2R R0, PR, RZ, 0x8 ;  /* 0x00000008ff007803 */ /* 0x000fe20000000000 */
[----:B------:R-:W-:Y:S01]  /*0390*/  IMAD.IADD R0, R4, 0x1, -R7 ;  /* 0x0000000104007824 */ /* 0x000fe200078e0a07 */
[----:B------:R-:W-:Y:S01]  /*03a0*/  LOP3.LUT R4, R3, 0x7f, RZ, 0xc0, !PT ;  /* 0x0000007f03047812 */ /* 0x000fe200078ec0ff */
[----:B------:R-:W-:-:S03]  /*03b0*/  IMAD.MOV.U32 R7, RZ, RZ, RZ ;  /* 0x000000ffff077224 */ /* 0x000fc600078e00ff */
[----:B------:R-:W-:Y:S01]  /*03c0*/  ISETP.NE.AND P1, PT, R0, 0x3, PT ;  /* 0x000000030000780c */ /* 0x000fe20003f25270 */
[----:B------:R-:W-:Y:S01]  /*03d0*/  VOTEU.ALL UP0, P0 ;  /* 0x00000000003f7886 */ /* 0x000fe20000000000 */
[----:B------:R-:W-:Y:S01]  /*03e0*/  VOTEU.ALL UP1, P0 ;  /* 0x00000000003f7886 */ /* 0x000fe20000020000 */
[----:B------:R-:W0:Y:S01]  /*03f0*/  @P3 LDC R17, c[0x0][0x10] ;  /* 0x00000400ff113b82 */ /* 0x000e220000000800 */
[----:B--2---:R-:W-:Y:S02]  /*0400*/  @P3 IMAD.MOV.U32 R8, RZ, RZ, R5 ;  /* 0x000000ffff083224 */ /* 0x004fe400078e0005 */
[----:B------:R-:W-:Y:S01]  /*0410*/  @!UP0 UMOV UR6, 0x400 ;  /* 0x0000040000068882 */ /* 0x000fe20000000000 */
[----:B------:R-:W-:-:S04]  /*0420*/  @!UP0 UIADD3 UR4, -UR4, 0x100000, URZ ;  /* 0x0010000004048890 */ /* 0x000fc8000fffe13f */
[----:B------:R-:W-:Y:S02]  /*0430*/  @!UP0 USHF.L.U32 UR5, UR4, 0xb, URZ ;  /* 0x0000000b04058899 */ /* 0x000fe4000800063f */
[----:B------:R-:W-:Y:S01]  /*0440*/  @!UP0 USHF.L.U32 UR4, UR4, 0x1, URZ ;  /* 0x0000000104048899 */ /* 0x000fe2000800063f */
[----:B------:R-:W-:Y:S01]  /*0450*/  @P3 IMAD.MOV.U32 R9, RZ, RZ, RZ ;  /* 0x000000ffff093224 */ /* 0x000fe200078e00ff */
[----:B------:R-:W1:Y:S08]  /*0460*/  @!UP0 S2UR UR7, SR_CgaCtaId ;  /* 0x00000000000789c3 */ /* 0x000e700000008800 */
[----:B------:R-:W2:Y:S01]  /*0470*/  @!P3 LDC R11, c[0x0][0xc] ;  /* 0x00000300ff0bbb82 */ /* 0x000ea20000000800 */
[----:B0-----:R-:W-:Y:S01]  /*0480*/  @P3 IMAD.WIDE.U32 R16, R6, R17, R8 ;  /* 0x0000001106103225 */ /* 0x001fe200078e0008 */
[----:B-1----:R-:W-:Y:S01]  /*0490*/  @!UP0 ULEA UR8, UR7, UR6, 0x18 ;  /* 0x0000000607088291 */ /* 0x002fe2000f8ec03f */
[----:B------:R-:W-:-:S02]  /*04a0*/  VOTEU.ALL UP0, P0 ;  /* 0x00000000003f7886 */ /* 0x000fc40000000000 */
[----:B------:R-:W-:Y:S01]  /*04b0*/  ULDC UR6, c[0x0][0xc] ;  /* 0x0000030000067ab9 */ /* 0x000fe20000000800 */
[----:B------:R-:W-:Y:S01]  /*04c0*/  ISETP.EQ.OR P0, PT, R0, RZ, !P1 ;  /* 0x000000ff0000720c */ /* 0x000fe20004f02670 */
[----:B------:R-:W-:-:S03]  /*04d0*/  ULDC UR7, c[0x0][0x10] ;  /* 0x0000040000077ab9 */ /* 0x000fc60000000800 */
[C---:B------:R-:W-:Y:S01]  /*04e0*/  ISETP.EQ.AND P0, PT, R10.reuse, RZ, P0 ;  /* 0x000000ff0a00720c */ /* 0x040fe20000702270 */
[----:B------:R-:W-:Y:S02]  /*04f0*/  VIADD R10, R10, 0xffffffff ;  /* 0xffffffff0a0a7836 */ /* 0x000fe40000000000 */
[----:B--2---:R-:W-:Y:S01]  /*0500*/  @!P3 IMAD.WIDE.U32 R8, R11, R5, R6 ;  /* 0x000000050b08b225 */ /* 0x004fe200078e0006 */
[----:B------:R-:W0:Y:S02]  /*0510*/  FENCE.VIEW.ASYNC.S ;  /* 0x00000000000073c6 */ /* 0x000e240000000000 */
[----:B0-----:R-:W3:Y:S01]  /*0520*/  @!UP0 SYNCS.EXCH.64 URZ, [UR8+0x40], UR4 ;  /* 0x00004004083f85b2 */ /* 0x001ee20008000100 */
[----:B------:R-:W-:Y:S01]  /*0530*/  SEL R18, RZ, 0x1, !P0 ;  /* 0x00000001ff127807 */ /* 0x000fe20004000000 */
[----:B------:R-:W-:Y:S01]  /*0540*/  @P3 IMAD.MOV.U32 R11, RZ, RZ, RZ ;  /* 0x000000ffff0b3224 */ /* 0x000fe200078e00ff */
[----:B------:R-:W-:Y:S01]  /*0550*/  ISETP.GE.U32.AND P1, PT, R10, 0x2, PT ;  /* 0x000000020a00780c */ /* 0x000fe20003f26070 */
[----:B------:R-:W-:-:S02]  /*0560*/  @!P3 IMAD.MOV.U32 R16, RZ, RZ, R8 ;  /* 0x000000ffff10b224 */ /* 0x000fc400078e0008 */
[----:B------:R-:W-:Y:S01]  /*0570*/  @P3 IMAD.IADD R17, R17, 0x1, R11 ;  /* 0x0000000111113824 */ /* 0x000fe200078e020b */
[----:B------:R-:W-:Y:S01]  /*0580*/  SEL R18, R18, 0x2, P1 ;  /* 0x0000000212127807 */ /* 0x000fe20000800000 */
[----:B------:R-:W-:Y:S01]  /*0590*/  @!P3 IMAD.MOV.U32 R17, RZ, RZ, R9 ;  /* 0x000000ffff11b224 */ /* 0x000fe200078e0009 */
[----:B------:R0:W3:Y:S01]  /*05a0*/  @!UP1 SYNCS.EXCH.64 URZ, [UR8+0x48], UR4 ;  /* 0x00004804083f95b2 */ /* 0x0000e20008000100 */
[----:B------:R-:W-:Y:S01]  /*05b0*/  NOP ;  /* 0x0000000000007918 */ /* 0x000fe20000000000 */
[----:B0-----:R-:W-:-:S03]  /*05c0*/  UIMAD.WIDE.U32 UR4, UR6, UR7, URZ ;  /* 0x00000007060472a5 */ /* 0x001fc6000f8e003f */
[----:B------:R-:W-:Y:S02]  /*05d0*/  ULDC UR6, c[0x0][0x14] ;  /* 0x0000050000067ab9 */ /* 0x000fe40000000800 */
[----:B------:R-:W-:Y:S02]  /*05e0*/  UIMAD.WIDE.U32 UR36, UR4, UR6, URZ ;  /* 0x00000006042472a5 */ /* 0x000fe4000f8e003f */
[----:B------:R-:W-:-:S04]  /*05f0*/  UIMAD UR42, UR5, UR6, URZ ;  /* 0x00000006052a72a4 */ /* 0x000fc8000f8e023f */
[----:B------:R-:W-:Y:S01]  /*0600*/  UIADD3 UR42, UR37, UR42, URZ ;  /* 0x0000002a252a7290 */ /* 0x000fe2000fffe03f */
[----:B---34-:R-:W-:Y:S06]  /*0610*/  BAR.SYNC.DEFER_BLOCKING 0x0 ;  /* 0x0000000000007b1d */ /* 0x018fec0000010000 */
[----:B------:R-:W-:Y:S05]  /*0620*/  @!P2 BRA `(.L_x_3) ;  /* 0x0000003400e0a947 */ /* 0x000fea0003800000 */
[----:B------:R-:W-:-:S13]  /*0630*/  ISETP.GT.U32.AND P0, PT, R10, 0x1, PT ;  /* 0x000000010a00780c */ /* 0x000fda0003f04070 */
[----:B------:R-:W-:Y:S05]  /*0640*/  @P0 EXIT ;  /* 0x000000000000094d */ /* 0x000fea0003800000 */
[----:B------:R-:W-:Y:S01]  /*0650*/  ULDC.64 UR4, c[0x0][0x650] ;  /* 0x0001940000047ab9 */ /* 0x000fe20000000a00 */
[----:B------:R-:W-:Y:S01]  /*0660*/  PRMT R0, RZ, 0x7610, R0 ;  /* 0x00007610ff007816 */ /* 0x000fe20000000000 */
[----:B------:R-:W-:Y:S01]  /*0670*/  IMAD.MOV.U32 R65, RZ, RZ, -0x1 ;  /* 0xffffffffff417424 */ /* 0x000fe200078e00ff */
[----:B------:R-:W-:Y:S01]  /*0680*/  ISETP.GE.U32.AND P0, PT, R16, UR4, PT ;  /* 0x0000000410007c0c */ /* 0x000fe2000bf06070 */
[----:B------:R-:W-:Y:S02]  /*0690*/  IMAD.MOV.U32 R64, RZ, RZ, -0x1 ;  /* 0xffffffffff407424 */ /* 0x000fe400078e00ff */
[----:B------:R-:W-:Y:S01]  /*06a0*/  IMAD.MOV.U32 R67, RZ, RZ, -0x1 ;  /* 0xffffffffff437424 */ /* 0x000fe200078e00ff */
[----:B------:R-:W-:-:S13]  /*06b0*/  ISETP.GE.U32.AND.EX P0, PT, R17, UR5, PT, P0 ;  /* 0x0000000511007c0c */ /* 0x000fda000bf06100 */
[----:B------:R-:W-:Y:S05]  /*06c0*/  @P0 BRA `(.L_x_4) ;  /* 0x0000000400540947 */ /* 0x000fea0003800000 */
[----:B------:R-:W0:Y:S01]  /*06d0*/  LDC.64 R20, c[0x0][0x628] ;  /* 0x00018a00ff147b82 */ /* 0x000e220000000a00 */
[----:B------:R-:W-:Y:S02]  /*06e0*/  IMAD.MOV.U32 R8, RZ, RZ, R16 ;  /* 0x000000ffff087224 */ /* 0x000fe400078e0010 */
[----:B------:R-:W-:-:S05]  /*06f0*/  IMAD.MOV.U32 R9, RZ, RZ, R17 ;  /* 0x000000ffff097224 */ /* 0x000fca00078e0011 */
[----:B------:R-:W1:Y:S08]  /*0700*/  LDC R0, c[0x0][0x630] ;  /* 0x00018c00ff007b82 */ /* 0x000e700000000800 */
[----:B------:R-:W2:Y:S01]  /*0710*/  LDC.64 R22, c[0x0][0x620] ;  /* 0x00018800ff167b82 */ /* 0x000ea20000000a00 */
[----:B0-----:R-:W-:-:S04]  /*0720*/  ISETP.NE.U32.AND P0, PT, R20, RZ, PT ;  /* 0x000000ff1400720c */ /* 0x001fc80003f05070 */
[----:B------:R-:W-:-:S13]  /*0730*/  ISETP.NE.AND.EX P0, PT, R21, RZ, PT, P0 ;  /* 0x000000ff1500720c */ /* 0x000fda0003f05300 */
[----:B-12---:R-:W-:Y:S05]  /*0740*/  @!P0 BRA `(.L_x_5) ;  /* 0x0000000000288947 */ /* 0x006fea0003800000 */
[----:B------:R-:W0:Y:S02]  /*0750*/  LDC R13, c[0x0][0x634] ;  /* 0x00018d00ff0d7b82 */ /* 0x000e240000000800 */
[----:B0-----:R-:W-:-:S05]  /*0760*/  IADD3 R13, P0, R16, R13, RZ ;  /* 0x0000000d100d7210 */ /* 0x001fca0007f1e0ff */
[----:B------:R-:W-:-:S04]  /*0770*/  IMAD.X R15, RZ, RZ, R17, P0 ;  /* 0x000000ffff0f7224 */ /* 0x000fc800000e0611 */
[----:B------:R-:W-:-:S04]  /*0780*/  IMAD.WIDE.U32 R8, R15, R20, RZ ;  /* 0x000000140f087225 */ /* 0x000fc800078e00ff */
[----:B------:R-:W-:-:S04]  /*0790*/  IMAD.WIDE.U32 R10, P0, R13, R21, R8 ;  /* 0x000000150d0a7225 */ /* 0x000fc80007800008 */
[----:B------:R-:W-:-:S04]  /*07a0*/  IMAD.WIDE.U32 R8, R13, R20, RZ ;  /* 0x000000140d087225 */ /* 0x000fc800078e00ff */
[----:B------:R-:W-:Y:S01]  /*07b0*/  IMAD.X R13, RZ, RZ, RZ, P0 ;  /* 0x000000ffff0d7224 */ /* 0x000fe200000e06ff */
[----:B------:R-:W-:Y:S01]  /*07c0*/  IADD3 RZ, P0, R9, R10, RZ ;  /* 0x0000000a09ff7210 */ /* 0x000fe20007f1e0ff */
[----:B------:R-:W-:-:S04]  /*07d0*/  IMAD.MOV.U32 R12, RZ, RZ, R11 ;  /* 0x000000ffff0c7224 */ /* 0x000fc800078e000b */
[----:B------:R-:W-:-:S08]  /*07e0*/  IMAD.WIDE.U32.X R8, R15, R21, R12, P0 ;  /* 0x000000150f087225 */ /* 0x000fd000000e040c */
.L_x_5:
[-CC-:B------:R-:W-:Y:S01]  /*07f0*/  SHF.R.U64 R67, R8, R0.reuse, R9.reuse ;  /* 0x0000000008437219 */ /* 0x180fe20000001209 */
[----:B------:R-:W0:Y:S01]  /*0800*/  LDC R12, c[0x0][0x618] ;  /* 0x00018600ff0c7b82 */ /* 0x000e220000000800 */
[----:B------:R-:W-:Y:S01]  /*0810*/  SHF.R.U32.HI R7, RZ, R0, R9 ;  /* 0x00000000ff077219 */ /* 0x000fe20000011609 */
[----:B------:R-:W-:Y:S01]  /*0820*/  ULDC UR4, c[0x0][0x150] ;  /* 0x0000540000047ab9 */ /* 0x000fe20000000800 */
[----:B------:R-:W-:Y:S02]  /*0830*/  IADD3 R11, P0, RZ, -R67, RZ ;  /* 0x80000043ff0b7210 */ /* 0x000fe40007f1e0ff */
[----:B------:R-:W-:-:S03]  /*0840*/  I2FP.F32.U32 R0, R6 ;  /* 0x0000000600007245 */ /* 0x000fc60000201000 */
[----:B------:R-:W1:Y:S01]  /*0850*/  LDC.64 R30, c[0x0][0x640] ;  /* 0x00019000ff1e7b82 */ /* 0x000e620000000a00 */
[----:B------:R-:W-:Y:S02]  /*0860*/  IMAD.X R13, RZ, RZ, ~R7, P0 ;  /* 0x000000ffff0d7224 */ /* 0x000fe400000e0e07 */
[----:B------:R-:W-:Y:S01]  /*0870*/  FMUL R0, R0, UR4 ;  /* 0x0000000400007c20 */ /* 0x000fe20008400000 */
[----:B------:R-:W-:Y:S01]  /*0880*/  IMAD.WIDE.U32 R8, R11, R22, R16 ;  /* 0x000000160b087225 */ /* 0x000fe200078e0010 */
[----:B------:R-:W-:-:S03]  /*0890*/  ULDC UR4, c[0x0][0x154] ;  /* 0x0000550000047ab9 */ /* 0x000fc60000000800 */
[----:B------:R-:W-:Y:S01]  /*08a0*/  IMAD R10, R13, R22, RZ ;  /* 0x000000160d0a7224 */ /* 0x000fe200078e02ff */
[----:B------:R-:W2:Y:S01]  /*08b0*/  LDC R7, c[0x0][0x144] ;  /* 0x00005100ff077b82 */ /* 0x000ea20000000800 */
[----:B------:R-:W3:Y:S02]  /*08c0*/  F2I.U32.TRUNC.NTZ R0, R0 ;  /* 0x0000000000007305 */ /* 0x000ee4000020f000 */
[----:B------:R-:W-:-:S04]  /*08d0*/  IMAD R11, R11, R23, R10 ;  /* 0x000000170b0b7224 */ /* 0x000fc800078e020a */
[----:B------:R-:W-:Y:S01]  /*08e0*/  IMAD.IADD R9, R9, 0x1, R11 ;  /* 0x0000000109097824 */ /* 0x000fe200078e020b */
[----:B------:R-:W4:Y:S01]  /*08f0*/  LDC R24, c[0x0][0x608] ;  /* 0x00018200ff187b82 */ /* 0x000f220000000800 */
[----:B------:R-:W-:-:S03]  /*0900*/  IMAD.MOV.U32 R11, RZ, RZ, -0x1 ;  /* 0xffffffffff0b7424 */ /* 0x000fc600078e00ff */
[-CC-:B0-----:R-:W-:Y:S02]  /*0910*/  SHF.R.U64 R22, R8, R12.reuse, R9.reuse ;  /* 0x0000000c08167219 */ /* 0x181fe40000001209 */
[----:B------:R-:W-:Y:S02]  /*0920*/  I2FP.F32.U32 R8, R5 ;  /* 0x0000000500087245 */ /* 0x000fe40000201000 */
[----:B------:R-:W0:Y:S01]  /*0930*/  LDC R28, c[0x0][0x658] ;  /* 0x00019600ff1c7b82 */ /* 0x000e220000000800 */
[----:B-1----:R-:W-:Y:S01]  /*0940*/  ISETP.NE.U32.AND P0, PT, R30, RZ, PT ;  /* 0x000000ff1e00720c */ /* 0x002fe20003f05070 */
[----:B---3--:R-:W-:Y:S02]  /*0950*/  IMAD.MOV R10, RZ, RZ, -R0 ;  /* 0x000000ffff0a7224 */ /* 0x008fe400078e0a00 */
[----:B------:R-:W-:Y:S01]  /*0960*/  FMUL R8, R8, UR4 ;  /* 0x0000000408087c20 */ /* 0x000fe20008400000 */
[----:B------:R-:W-:Y:S02]  /*0970*/  SHF.R.U32.HI R9, RZ, R12, R9 ;  /* 0x0000000cff097219 */ /* 0x000fe40000011609 */
[----:B------:R-:W-:Y:S01]  /*0980*/  ISETP.NE.AND.EX P0, PT, R31, RZ, PT, P0 ;  /* 0x000000ff1f00720c */ /* 0x000fe20003f05300 */
[----:B------:R1:W3:Y:S01]  /*0990*/  F2I.U32.TRUNC.NTZ R15, R8 ;  /* 0x00000008000f7305 */ /* 0x0002e2000020f000 */
[----:B------:R-:W1:Y:S01]  /*09a0*/  LDC R20, c[0x0][0x148] ;  /* 0x00005200ff147b82 */ /* 0x000e620000000800 */
[----:B--2---:R-:W-:-:S07]  /*09b0*/  IMAD R0, R7, R10, R6 ;  /* 0x0000000a07007224 */ /* 0x004fce00078e0206 */
[----:B------:R-:W2:Y:S01]  /*09c0*/  LDC R26, c[0x0][0x600] ;  /* 0x00018000ff1a7b82 */ /* 0x000ea20000000800 */
[-CC-:B----4-:R-:W-:Y:S02]  /*09d0*/  SHF.R.U64 R32, R22, R24.reuse, R9.reuse ;  /* 0x0000001816207219 */ /* 0x190fe40000001209 */
[----:B------:R-:W-:Y:S01]  /*09e0*/  SHF.R.U32.HI R7, RZ, R24, R9 ;  /* 0x00000018ff077219 */ /* 0x000fe20000011609 */
[----:B------:R-:W-:-:S04]  /*09f0*/  IMAD.MOV.U32 R9, RZ, RZ, 0x1 ;  /* 0x00000001ff097424 */ /* 0x000fc800078e00ff */
[----:B------:R-:W4:Y:S01]  /*0a00*/  LDC R21, c[0x0][0x648] ;  /* 0x00019200ff157b82 */ /* 0x000f220000000800 */
[-C--:B0-----:R-:W-:Y:S02]  /*0a10*/  SHF.L.U32 R6, R11, R28.reuse, RZ ;  /* 0x0000001c0b067219 */ /* 0x081fe400000006ff */
[--C-:B------:R-:W-:Y:S02]  /*0a20*/  SHF.R.U64 R24, R32, R28, R7.reuse ;  /* 0x0000001c20187219 */ /* 0x100fe40000001207 */
[----:B------:R-:W-:Y:S02]  /*0a30*/  LOP3.LUT R13, RZ, R6, RZ, 0x33, !PT ;  /* 0x00000006ff0d7212 */ /* 0x000fe400078e33ff */
[-C--:B------:R-:W-:Y:S01]  /*0a40*/  SHF.R.U32.HI R7, RZ, R28.reuse, R7 ;  /* 0x0000001cff077219 */ /* 0x080fe20000011607 */
[----:B------:R-:W0:Y:S01]  /*0a50*/  LDC R23, c[0x0][0x638] ;  /* 0x00018e00ff177b82 */ /* 0x000e220000000800 */
[----:B------:R-:W-:Y:S01]  /*0a60*/  SHF.L.U32 R12, R9, R28, RZ ;  /* 0x0000001c090c7219 */ /* 0x000fe200000006ff */
[----:B------:R-:W-:-:S06]  /*0a70*/  IMAD.MOV.U32 R6, RZ, RZ, R24 ;  /* 0x000000ffff067224 */ /* 0x000fcc00078e0018 */
[----:B------:R-:W0:Y:S01]  /*0a80*/  LDC R65, c[0x0][0x610] ;  /* 0x00018400ff417b82 */ /* 0x000e220000000800 */
[----:B-1-3--:R-:W-:Y:S05]  /*0a90*/  @!P0 BRA `(.L_x_6) ;  /* 0x0000000000288947 */ /* 0x00afea0003800000 */
[----:B------:R-:W1:Y:S02]  /*0aa0*/  LDC R11, c[0x0][0x64c] ;  /* 0x00019300ff0b7b82 */ /* 0x000e640000000800 */
[----:B-1----:R-:W-:-:S05]  /*0ab0*/  IADD3 R11, P0, R24, R11, RZ ;  /* 0x0000000b180b7210 */ /* 0x002fca0007f1e0ff */
        /* <DEDUP_REMOVED lines=8> */
.L_x_6:
[----:B----4-:R-:W-:Y:S01]  /*0b40*/  SHF.R.U64 R6, R6, R21, R7 ;  /* 0x0000001506067219 */ /* 0x010fe20000001207 */
[----:B--2---:R-:W-:Y:S01]  /*0b50*/  VIADD R7, R26, 0xffffffff ;  /* 0xffffffff1a077836 */ /* 0x004fe20000000000 */
[----:B------:R-:W-:Y:S01]  /*0b60*/  LOP3.LUT R13, R32, R13, RZ, 0xc0, !PT ;  /* 0x0000000d200d7212 */ /* 0x000fe200078ec0ff */
[----:B------:R-:W-:Y:S02]  /*0b70*/  IMAD.MOV R15, RZ, RZ, -R15 ;  /* 0x000000ffff0f7224 */ /* 0x000fe400078e0a0f */
[----:B------:R-:W-:Y:S02]  /*0b80*/  IMAD.MOV R8, RZ, RZ, -R6 ;  /* 0x000000ffff087224 */ /* 0x000fe400078e0a06 */
[----:B------:R-:W-:Y:S01]  /*0b90*/  IMAD R13, R12, R6, R13 ;  /* 0x000000060c0d7224 */ /* 0x000fe200078e020d */
[----:B------:R-:W-:Y:S01]  /*0ba0*/  LOP3.LUT R6, R22, R7, RZ, 0xc0, !PT ;  /* 0x0000000716067212 */ /* 0x000fe200078ec0ff */
[----:B------:R-:W-:Y:S02]  /*0bb0*/  @P3 IMAD R0, R20, R15, R5 ;  /* 0x0000000f14003224 */ /* 0x000fe400078e0205 */
[----:B0-----:R-:W-:-:S02]  /*0bc0*/  IMAD R5, R8, R23, R24 ;  /* 0x0000001708057224 */ /* 0x001fc400078e0218 */
[----:B------:R-:W-:Y:S02]  /*0bd0*/  IMAD R65, R13, R65, R0 ;  /* 0x000000410d417224 */ /* 0x000fe400078e0200 */
[----:B------:R-:W-:Y:S02]  /*0be0*/  IMAD R6, R5, R26, R6 ;  /* 0x0000001a05067224 */ /* 0x000fe400078e0206 */
[----:B------:R-:W-:-:S03]  /*0bf0*/  IMAD.MOV.U32 R0, RZ, RZ, 0x1 ;  /* 0x00000001ff007424 */ /* 0x000fc600078e00ff */
[----:B------:R-:W-:Y:S02]  /*0c00*/  SEL R64, R6, R65, !P3 ;  /* 0x0000004106407207 */ /* 0x000fe40005800000 */
[----:B------:R-:W-:-:S07]  /*0c10*/  SEL R65, R65, R6, !P3 ;  /* 0x0000000641417207 */ /* 0x000fce0005800000 */
.L_x_4:
[----:B------:R-:W-:-:S08]  /*0c20*/  NOP ;  /* 0x0000000000007918 */ /* 0x000fd00000000000 */
[----:B------:R-:W0:Y:S02]  /*0c30*/  USETMAXREG.TRY_ALLOC.CTAPOOL UP0, 0xe8 ;  /* 0x000000e8000079c8 */ /* 0x000e240008000600 */
[----:B0-----:R-:W-:-:S13]  /*0c40*/  PLOP3.LUT P0, PT, PT, PT, UP0, 0x80, 0x0 ;  /* 0x000000000000781c */ /* 0x001fda0003f0f008 */
[----:B------:R-:W-:Y:S05]  /*0c50*/  @!P0 BRA `(.L_x_4) ;  /* 0xfffffffc00f08947 */ /* 0x000fea000383ffff */
[----:B------:R-:W-:Y:S01]  /*0c60*/  ULDC.64 UR4, c[0x0][0x598] ;  /* 0x0001660000047ab9 */ /* 0x000fe20000000a00 */
[----:B------:R-:W-:Y:S01]  /*0c70*/  ULDC.64 UR38, c[0x0][0x208] ;  /* 0x0000820000267ab9 */ /* 0x000fe20000000a00 */
[----:B------:R-:W-:-:S04]  /*0c80*/  ISETP.NE.U32.AND P0, PT, RZ, UR4, PT ;  /* 0x00000004ff007c0c */ /* 0x000fc8000bf05070 */
[----:B------:R-:W-:-:S13]  /*0c90*/  ISETP.NE.AND.EX P0, PT, RZ, UR5, PT, P0 ;  /* 0x00000005ff007c0c */ /* 0x000fda000bf05300 */
[----:B------:R-:W-:Y:S05]  /*0ca0*/  @!P0 BRA `(.L_x_7) ;  /* 0x00000000001c8947 */ /* 0x000fea0003800000 */
[----:B------:R-:W0:Y:S02]  /*0cb0*/  LDC.64 R6, c[0x0][0x598] ;  /* 0x00016600ff067b82 */ /* 0x000e240000000a00 */
[----:B0-----:R-:W2:Y:S02]  /*0cc0*/  LDG.E.64 R6, desc[UR38][R6.64] ;  /* 0x0000002606067981 */ /* 0x001ea4000c1e1b00 */
[----:B--2---:R-:W-:-:S04]  /*0cd0*/  ISETP.NE.U32.AND P0, PT, R6, RZ, PT ;  /* 0x000000ff0600720c */ /* 0x004fc80003f05070 */
[----:B------:R-:W-:-:S13]  /*0ce0*/  ISETP.NE.AND.EX P0, PT, R7, RZ, PT, P0 ;  /* 0x000000ff0700720c */ /* 0x000fda0003f05300 */
[----:B------:R-:W-:Y:S05]  /*0cf0*/  @!P0 BRA `(.L_x_7) ;  /* 0x0000000000088947 */ /* 0x000fea0003800000 */
[----:B------:R0:W5:Y:S01]  /*0d00*/  LD.E R19, desc[UR38][R6.64] ;  /* 0x0000002606137980 */ /* 0x000162000c101900 */
[----:B------:R-:W-:Y:S05]  /*0d10*/  BRA `(.L_x_8) ;  /* 0x0000000000247947 */ /* 0x000fea0003800000 */
.L_x_7:
[----:B------:R-:W-:Y:S02]  /*0d20*/  ULDC.64 UR4, c[0x0][0x588] ;  /* 0x0001620000047ab9 */ /* 0x000fe40000000a00 */
[----:B------:R-:W-:-:S04]  /*0d30*/  ISETP.NE.U32.AND P0, PT, RZ, UR4, PT ;  /* 0x00000004ff007c0c */ /* 0x000fc8000bf05070 */
[----:B------:R-:W-:-:S13]  /*0d40*/  ISETP.NE.AND.EX P0, PT, RZ, UR5, PT, P0 ;  /* 0x00000005ff007c0c */ /* 0x000fda000bf05300 */
[----:B------:R-:W-:Y:S05]  /*0d50*/  @!P0 BRA `(.L_x_9) ;  /* 0x00000000000c8947 */ /* 0x000fea0003800000 */
[----:B------:R-:W0:Y:S02]  /*0d60*/  LDC.64 R6, c[0x0][0x588] ;  /* 0x00016200ff067b82 */ /* 0x000e240000000a00 */
[----:B0-----:R1:W5:Y:S01]  /*0d70*/  LDG.E R19, desc[UR38][R6.64] ;  /* 0x0000002606137981 */ /* 0x001362000c1e1900 */
[----:B------:R-:W-:Y:S05]  /*0d80*/  BRA `(.L_x_8) ;  /* 0x0000000000087947 */ /* 0x000fea0003800000 */
.L_x_9:
[----:B------:R-:W-:Y:S02]  /*0d90*/  ULDC UR4, c[0x0][0x580] ;  /* 0x0001600000047ab9 */ /* 0x000fe40000000800 */
[----:B------:R-:W-:-:S07]  /*0da0*/  IMAD.U32 R19, RZ, RZ, UR4 ;  /* 0x00000004ff137e24 */ /* 0x000fce000f8e00ff */
.L_x_8:
[----:B------:R-:W-:Y:S02]  /*0db0*/  ULDC.64 UR4, c[0x0][0x5a0] ;  /* 0x0001680000047ab9 */ /* 0x000fe40000000a00 */
[----:B------:R-:W-:-:S04]  /*0dc0*/  ISETP.NE.U32.AND P0, PT, RZ, UR4, PT ;  /* 0x00000004ff007c0c */ /* 0x000fc8000bf05070 */
[----:B------:R-:W-:-:S13]  /*0dd0*/  ISETP.NE.AND.EX P0, PT, RZ, UR5, PT, P0 ;  /* 0x00000005ff007c0c */ /* 0x000fda000bf05300 */
[----:B------:R-:W-:Y:S05]  /*0de0*/  @!P0 BRA `(.L_x_10) ;  /* 0x00000000001c8947 */ /* 0x000fea0003800000 */
[----:B01----:R-:W0:Y:S02]  /*0df0*/  LDC.64 R6, c[0x0][0x5a0] ;  /* 0x00016800ff067b82 */ /* 0x003e240000000a00 */
[----:B0-----:R-:W2:Y:S02]  /*0e00*/  LDG.E.64 R6, desc[UR38][R6.64] ;  /* 0x0000002606067981 */ /* 0x001ea4000c1e1b00 */
[----:B--2---:R-:W-:-:S04]  /*0e10*/  ISETP.NE.U32.AND P0, PT, R6, RZ, PT ;  /* 0x000000ff0600720c */ /* 0x004fc80003f05070 */
[----:B------:R-:W-:-:S13]  /*0e20*/  ISETP.NE.AND.EX P0, PT, R7, RZ, PT, P0 ;  /* 0x000000ff0700720c */ /* 0x000fda0003f05300 */
[----:B------:R-:W-:Y:S05]  /*0e30*/  @!P0 BRA `(.L_x_10) ;  /* 0x0000000000088947 */ /* 0x000fea0003800000 */
[----:B------:R0:W5:Y:S01]  /*0e40*/  LD.E R56, desc[UR38][R6.64] ;  /* 0x0000002606387980 */ /* 0x000162000c101900 */
[----:B------:R-:W-:Y:S05]  /*0e50*/  BRA `(.L_x_11) ;  /* 0x0000000000247947 */ /* 0x000fea0003800000 */
.L_x_10:
[----:B------:R-:W-:Y:S02]  /*0e60*/  ULDC.64 UR4, c[0x0][0x590] ;  /* 0x0001640000047ab9 */ /* 0x000fe40000000a00 */
[----:B------:R-:W-:-:S04]  /*0e70*/  ISETP.NE.U32.AND P0, PT, RZ, UR4, PT ;  /* 0x00000004ff007c0c */ /* 0x000fc8000bf05070 */
[----:B------:R-:W-:-:S13]  /*0e80*/  ISETP.NE.AND.EX P0, PT, RZ, UR5, PT, P0 ;  /* 0x00000005ff007c0c */ /* 0x000fda000bf05300 */
[----:B------:R-:W-:Y:S05]  /*0e90*/  @!P0 BRA `(.L_x_12) ;  /* 0x00000000000c8947 */ /* 0x000fea0003800000 */
[----:B------:R-:W2:Y:S02]  /*0ea0*/  LDC.64 R56, c[0x0][0x590] ;  /* 0x00016400ff387b82 */ /* 0x000ea40000000a00 */
[----:B--2---:R2:W5:Y:S01]  /*0eb0*/  LDG.E R56, desc[UR38][R56.64] ;  /* 0x0000002638387981 */ /* 0x004562000c1e1900 */
[----:B------:R-:W-:Y:S05]  /*0ec0*/  BRA `(.L_x_11) ;  /* 0x0000000000087947 */ /* 0x000fea0003800000 */
.L_x_12:
[----:B------:R-:W-:Y:S02]  /*0ed0*/  ULDC UR4, c[0x0][0x584] ;  /* 0x0001610000047ab9 */ /* 0x000fe40000000800 */
[----:B------:R-:W-:-:S07]  /*0ee0*/  IMAD.U32 R56, RZ, RZ, UR4 ;  /* 0x00000004ff387e24 */ /* 0x000fce000f8e00ff */
.L_x_11:
[----:B------:R-:W-:-:S13]  /*0ef0*/  LOP3.LUT P0, RZ, R0, 0xff, RZ, 0xc0, !PT ;  /* 0x000000ff00ff7812 */ /* 0x000fda000780c0ff */
[----:B------:R-:W-:Y:S05]  /*0f00*/  @!P0 EXIT ;  /* 0x000000000000894d */ /* 0x000fea0003800000 */
[----:B------:R-:W3:Y:S01]  /*0f10*/  LDC R58, c[0x0][0x658] ;  /* 0x00019600ff3a7b82 */ /* 0x000ee20000000800 */
[----:B------:R-:W-:Y:S01]  /*0f20*/  ULDC.64 UR6, c[0x0][0x288] ;  /* 0x0000a20000067ab9 */ /* 0x000fe20000000a00 */
[----:B------:R-:W-:Y:S01]  /*0f30*/  LOP3.LUT R14, R14, 0x1, RZ, 0xc0, !PT ;  /* 0x000000010e0e7812 */ /* 0x000fe200078ec0ff */
[----:B------:R-:W-:Y:S01]  /*0f40*/  UIADD3 UR4, UR7, 0x1f, URZ ;  /* 0x0000001f07047890 */ /* 0x000fe2000fffe03f */
[----:B------:R-:W-:Y:S01]  /*0f50*/  SHF.R.U32.HI R0, RZ, 0x2, R3 ;  /* 0x00000002ff007819 */ /* 0x000fe20000011603 */
[----:B01----:R-:W-:Y:S01]  /*0f60*/  IMAD.MOV.U32 R7, RZ, RZ, -0x1 ;  /* 0xffffffffff077424 */ /* 0x003fe200078e00ff */
[----:B------:R-:W-:Y:S01]  /*0f70*/  SHF.R.U32.HI R4, RZ, 0x1, R4 ;  /* 0x00000001ff047819 */ /* 0x000fe20000011604 */
[----:B------:R-:W-:Y:S01]  /*0f80*/  USHF.R.S32.HI UR5, URZ, 0x1f, UR4 ;  /* 0x0000001f3f057899 */ /* 0x000fe20008011404 */
[----:B------:R-:W-:Y:S01]  /*0f90*/  IMAD.SHL.U32 R5, R14, 0x40, RZ ;  /* 0x000000400e057824 */ /* 0x000fe200078e00ff */
[----:B------:R-:W-:Y:S01]  /*0fa0*/  LOP3.LUT R0, R0, 0x7, RZ, 0xc0, !PT ;  /* 0x0000000700007812 */ /* 0x000fe200078ec0ff */
[----:B------:R-:W-:Y:S01]  /*0fb0*/  IMAD.MOV.U32 R9, RZ, RZ, 0x1 ;  /* 0x00000001ff097424 */ /* 0x000fe200078e00ff */
[----:B------:R-:W-:Y:S01]  /*0fc0*/  ULEA.HI UR5, UR5, UR4, URZ, 0x5 ;  /* 0x0000000405057291 */ /* 0x000fe2000f8f283f */
[----:B------:R-:W-:Y:S01]  /*0fd0*/  LOP3.LUT R23, R4, 0x30, RZ, 0xc0, !PT ;  /* 0x0000003004177812 */ /* 0x000fe200078ec0ff */
[----:B------:R-:W-:Y:S01]  /*0fe0*/  IMAD.U32 R6, RZ, RZ, UR6 ;  /* 0x00000006ff067e24 */ /* 0x000fe2000f8e00ff */
[--C-:B------:R-:W-:Y:S01]  /*0ff0*/  LOP3.LUT R22, R5, 0x40, R0.reuse, 0xe2, !PT ;  /* 0x0000004005167812 */ /* 0x100fe200078ee200 */
[----:B------:R-:W-:Y:S01]  /*1000*/  USHF.R.S32.HI UR43, URZ, 0x5, UR5 ;  /* 0x000000053f2b7899 */ /* 0x000fe20008011405 */
[-C--:B------:R-:W-:Y:S01]  /*1010*/  IADD3 R5, RZ, -R23.reuse, -R0 ;  /* 0x80000017ff057210 */ /* 0x080fe20007ffe800 */
[----:B------:R-:W-:Y:S01]  /*1020*/  ULDC UR4, c[0x0][0x284] ;  /* 0x0000a10000047ab9 */ /* 0x000fe20000000800 */
[C---:B--2---:R-:W-:Y:S01]  /*1030*/  LOP3.LUT R57, R3.reuse, 0x3, RZ, 0xc0, !PT ;  /* 0x0000000303397812 */ /* 0x044fe200078ec0ff */
[----:B------:R-:W-:Y:S01]  /*1040*/  UISETP.LT.AND UP0, UPT, UR43, 0x1, UPT ;  /* 0x000000012b00788c */ /* 0x000fe2000bf01270 */
[----:B------:R-:W-:Y:S01]  /*1050*/  LOP3.LUT R60, R3, 0x80, RZ, 0xc0, !PT ;  /* 0x00000080033c7812 */ /* 0x000fe200078ec0ff */
[----:B------:R-:W-:Y:S01]  /*1060*/  IMAD R5, R14, -0x40, R5 ;  /* 0xffffffc00e057824 */ /* 0x000fe200078e0205 */
[----:B------:R-:W-:Y:S01]  /*1070*/  LOP3.LUT R22, R22, R23, RZ, 0xfc, !PT ;  /* 0x0000001716167212 */ /* 0x000fe200078efcff */
[----:B------:R-:W-:Y:S01]  /*1080*/  USEL UR44, UR43, 0x1, UP0 ;  /* 0x000000012b2c7887 */ /* 0x000fe20008000000 */
[-C--:B---3--:R-:W-:Y:S01]  /*1090*/  SHF.L.U32 R7, R7, R58.reuse, RZ ;  /* 0x0000003a07077219 */ /* 0x088fe200000006ff */
[----:B------:R-:W-:Y:S01]  /*10a0*/  IMAD R57, R57, -0x2, R6 ;  /* 0xfffffffe39397824 */ /* 0x000fe200078e0206 */
[----:B------:R-:W-:Y:S01]  /*10b0*/  SHF.L.U32 R58, R9, R58, RZ ;  /* 0x0000003a093a7219 */ /* 0x000fe200000006ff */
[----:B------:R-:W-:Y:S01]  /*10c0*/  IMAD.SHL.U32 R59, R3, 0x2, RZ ;  /* 0x00000002033b7824 */ /* 0x000fe200078e00ff */
[----:B------:R-:W-:Y:S01]  /*10d0*/  SHF.R.U32.HI R60, RZ, 0x7, R60 ;  /* 0x00000007ff3c7819 */ /* 0x000fe2000001163c */
[----:B------:R-:W-:Y:S01]  /*10e0*/  VIADD R62, R5, UR4 ;  /* 0x00000004053e7c36 */ /* 0x000fe20008000000 */
[----:B------:R-:W-:Y:S01]  /*10f0*/  LOP3.LUT R61, RZ, R7, RZ, 0x33, !PT ;  /* 0x00000007ff3d7212 */ /* 0x000fe200078e33ff */
[----:B------:R-:W-:Y:S01]  /*1100*/  IMAD.MOV.U32 R23, RZ, RZ, RZ ;  /* 0x000000ffff177224 */ /* 0x000fe200078e00ff */
[----:B------:R-:W-:Y:S01]  /*1110*/  UIADD3 UR44, UR43, -UR44, URZ ;  /* 0x8000002c2b2c7290 */ /* 0x000fe2000fffe03f */
[----:B------:R-:W-:Y:S01]  /*1120*/  UMOV UR40, URZ ;  /* 0x0000003f00287c82 */ /* 0x000fe20008000000 */
[----:B------:R-:W-:-:S10]  /*1130*/  UMOV UR41, URZ ;  /* 0x0000003f00297c82 */ /* 0x000fd40008000000 */
.L_x_98:
[----:B0-----:R-:W0:Y:S01]  /*1140*/  SHFL.IDX PT, R0, R60, RZ, 0x1f ;  /* 0x00001fff3c007589 */ /* 0x001e2200000e0000 */
[----:B------:R-:W1:Y:S01]  /*1150*/  S2UR UR7, SR_CgaCtaId ;  /* 0x00000000000779c3 */ /* 0x000e620000008800 */
[----:B------:R-:W-:Y:S01]  /*1160*/  UMOV UR6, 0x400 ;  /* 0x0000040000067882 */ /* 0x000fe20000000000 */
[----:B0-----:R-:W-:Y:S01]  /*1170*/  R2UR UR4, R0 ;  /* 0x00000000000472ca */ /* 0x001fe200000e0000 */
[----:B-1----:R-:W-:-:S12]  /*1180*/  ULEA UR6, UR7, UR6, 0x18 ;  /* 0x0000000607067291 */ /* 0x002fd8000f8ec03f */
[----:B------:R-:W-:-:S04]  /*1190*/  ULEA.HI UR5, UR4, UR4, URZ, 0x1 ;  /* 0x0000000404057291 */ /* 0x000fc8000f8f083f */
[----:B------:R-:W-:-:S04]  /*11a0*/  ULOP3.LUT UR5, UR5, 0x1ffffe, URZ, 0xc0, !UPT ;  /* 0x001ffffe05057892 */ /* 0x000fc8000f8ec03f */
[----:B------:R-:W-:-:S03]  /*11b0*/  UIADD3 UR5, UR4, -UR5, URZ ;  /* 0x8000000504057290 */ /* 0x000fc6000fffe03f */
[----:B------:R-:W-:Y:S01]  /*11c0*/  ULDC UR4, c[0x0][0x28c] ;  /* 0x0000a30000047ab9 */ /* 0x000fe20000000800 */
[----:B------:R-:W-:Y:S01]  /*11d0*/  ULEA UR5, UR5, UR6, 0xb ;  /* 0x0000000605057291 */ /* 0x000fe2000f8e583f */
[----:B------:R-:W-:-:S03]  /*11e0*/  ISETP.LT.AND P0, PT, RZ, UR4, PT ;  /* 0x00000004ff007c0c */ /* 0x000fc6000bf01270 */
[----:B------:R-:W-:-:S04]  /*11f0*/  UIADD3 UR5, UR5, 0x100, URZ ;  /* 0x0000010005057890 */ /* 0x000fc8000fffe03f */
[----:B------:R-:W-:-:S04]  /*1200*/  USHF.R.U32.HI UR5, URZ, 0x4, UR5 ;  /* 0x000000043f057899 */ /* 0x000fc80008011605 */
[----:B------:R-:W-:-:S04]  /*1210*/  ULOP3.LUT UR5, UR5, 0x3fff, URZ, 0xc0, !UPT ;  /* 0x00003fff05057892 */ /* 0x000fc8000f8ec03f */
[----:B------:R-:W-:Y:S01]  /*1220*/  ULOP3.LUT UR45, UR5, 0x10000, URZ, 0xfc, !UPT ;  /* 0x00010000052d7892 */ /* 0x000fe2000f8efc3f */
[----:B---34-:R-:W-:Y:S11]  /*1230*/  @P0 BRA `(.L_x_13) ;  /* 0x0000000000400947 */ /* 0x018ff60003800000 */
[----:B------:R-:W-:Y:S01]  /*1240*/  MOV R0, 0x0 ;  /* 0x0000000000007802 */ /* 0x000fe20000000f00 */
[----:B------:R-:W-:Y:S01]  /*1250*/  ULDC.64 UR4, c[0x4][0x68] ;  /* 0x01001a0000047ab9 */ /* 0x000fe20000000a00 */
[----:B------:R-:W-:Y:S01]  /*1260*/  ULDC.64 UR6, c[0x4][0x8] ;  /* 0x0100020000067ab9 */ /* 0x000fe20000000a00 */
[----:B------:R-:W-:Y:S01]  /*1270*/  IMAD.U32 R4, RZ, RZ, UR4 ;  /* 0x00000004ff047e24 */ /* 0x000fe2000f8e00ff */
[----:B------:R0:W1:Y:S01]  /*1280*/  LDC.64 R14, c[0x4][R0] ;  /* 0x01000000000e7b82 */ /* 0x0000620000000a00 */
[----:B------:R-:W-:Y:S01]  /*1290*/  IMAD.U32 R5, RZ, RZ, UR5 ;  /* 0x00000005ff057e24 */ /* 0x000fe2000f8e00ff */
[----:B------:R-:W-:Y:S01]  /*12a0*/  ULDC.64 UR4, c[0x4][0x70] ;  /* 0x01001c0000047ab9 */ /* 0x000fe20000000a00 */
[----:B------:R-:W-:Y:S02]  /*12b0*/  IMAD.U32 R10, RZ, RZ, UR6 ;  /* 0x00000006ff0a7e24 */ /* 0x000fe4000f8e00ff */
[----:B------:R-:W-:Y:S02]  /*12c0*/  IMAD.U32 R6, RZ, RZ, UR4 ;  /* 0x00000004ff067e24 */ /* 0x000fe4000f8e00ff */
[----:B------:R-:W-:-:S02]  /*12d0*/  IMAD.U32 R7, RZ, RZ, UR5 ;  /* 0x00000005ff077e24 */ /* 0x000fc4000f8e00ff */
[----:B------:R-:W-:Y:S02]  /*12e0*/  IMAD.U32 R11, RZ, RZ, UR7 ;  /* 0x00000007ff0b7e24 */ /* 0x000fe4000f8e00ff */
[----:B------:R-:W-:Y:S02]  /*12f0*/  IMAD.MOV.U32 R8, RZ, RZ, 0x1e1 ;  /* 0x000001e1ff087424 */ /* 0x000fe400078e00ff */
[----:B------:R-:W-:Y:S02]  /*1300*/  IMAD.MOV.U32 R12, RZ, RZ, 0x1 ;  /* 0x00000001ff0c7424 */ /* 0x000fe400078e00ff */
[----:B0-----:R-:W-:-:S07]  /*1310*/  IMAD.MOV.U32 R13, RZ, RZ, RZ ;  /* 0x000000ffff0d7224 */ /* 0x001fce00078e00ff */
[----:B------:R-:W-:-:S07]  /*1320*/  LEPC R20, `(.L_x_13) ;  /* 0x000000001014794e */ /* 0x000fce0000000000 */
[----:B-1---5:R-:W-:Y:S05]  /*1330*/  CALL.ABS.NOINC R14 ;  /* 0x000000000e007343 */ /* 0x022fea0003c00000 */
.L_x_13:
[----:B------:R-:W-:-:S04]  /*1340*/  LOP3.LUT R0, R18, 0x1, RZ, 0xfc, !PT ;  /* 0x0000000112007812 */ /* 0x000fc800078efcff */
[----:B------:R-:W-:-:S13]  /*1350*/  ISETP.NE.AND P0, PT, R0, 0x3, PT ;  /* 0x000000030000780c */ /* 0x000fda0003f05270 */
[----:B------:R-:W-:Y:S05]  /*1360*/  @!P0 BRA `(.L_x_14) ;  /* 0x0000000000048947 */ /* 0x000fea0003800000 */
[----:B------:R-:W-:Y:S01]  /*1370*/  BPT.TRAP 0x1 ;  /* 0x000000040000795c */ /* 0x000fe20000300000 */
.L_x_14:
[----:B------:R-:W0:Y:S01]  /*1380*/  S2UR UR5, SR_CgaCtaId ;  /* 0x00000000000579c3 */ /* 0x000e220000008800 */
[----:B------:R-:W-:Y:S01]  /*1390*/  UMOV UR4, 0x400 ;  /* 0x0000040000047882 */ /* 0x000fe20000000000 */
[----:B------:R-:W-:Y:S02]  /*13a0*/  IMAD.U32 R0, RZ, RZ, UR40 ;  /* 0x00000028ff007e24 */ /* 0x000fe4000f8e00ff */
[----:B------:R-:W-:-:S03]  /*13b0*/  IMAD.U32 R3, RZ, RZ, UR41 ;  /* 0x00000029ff037e24 */ /* 0x000fc6000f8e00ff */
[----:B------:R-:W-:Y:S01]  /*13c0*/  SHF.L.U32 R0, R0, 0x1f, RZ ;  /* 0x0000001f00007819 */ /* 0x000fe200000006ff */
[----:B0-----:R-:W-:-:S06]  /*13d0*/  ULEA UR4, UR5, UR4, 0x18 ;  /* 0x0000000405047291 */ /* 0x001fcc000f8ec03f */
[----:B------:R-:W-:-:S04]  /*13e0*/  IMAD.U32 R6, RZ, RZ, UR4 ;  /* 0x00000004ff067e24 */ /* 0x000fc8000f8e00ff */
[----:B------:R-:W-:-:S04]  /*13f0*/  IMAD R3, R3, 0x8, R6 ;  /* 0x0000000803037824 */ /* 0x000fc800078e0206 */
[----:B------:R0:W1:Y:S01]  /*1400*/  SYNCS.PHASECHK.TRANS64.TRYWAIT P1, [R3+URZ], R0 ;  /* 0x00000000030075a7 */ /* 0x000062000802017f */
[----:B------:R-:W-:Y:S05]  /*1410*/  @!P0 BRA `(.L_x_15) ;  /* 0x0000000000048947 */ /* 0x000fea0003800000 */
[----:B------:R-:W-:Y:S01]  /*1420*/  BPT.TRAP 0x1 ;  /* 0x000000040000795c */ /* 0x000fe20000300000 */
.L_x_15:
[----:B------:R-:W-:-:S05]  /*1430*/  IMAD.U32 R4, RZ, RZ, UR44 ;  /* 0x0000002cff047e24 */ /* 0x000fca000f8e00ff */
[----:B------:R-:W-:Y:S01]  /*1440*/  ISETP.GE.AND P2, PT, R4, 0x1, PT ;  /* 0x000000010400780c */ /* 0x000fe20003f46270 */
[----:B-1----:R-:W-:-:S12]  /*1450*/  @P1 BRA `(.L_x_16) ;  /* 0x0000000000081947 */ /* 0x002fd80003800000 */
[----:B------:R-:W1:Y:S02]  /*1460*/  SYNCS.PHASECHK.TRANS64.TRYWAIT P1, [R3+URZ], R0 ;  /* 0x00000000030075a7 */ /* 0x000e64000802017f */
[----:B-1----:R-:W-:Y:S05]  /*1470*/  @!P1 BRA `(.L_x_17) ;  /* 0x0000003c00989947 */ /* 0x002fea0003800000 */
.L_x_16:
[----:B------:R-:W-:Y:S05]  /*1480*/  WARPSYNC.ALL ;  /* 0x0000000000007948 */ /* 0x000fea0003800000 */
[----:B------:R-:W-:Y:S01]  /*1490*/  R2UR UR4, R6 ;  /* 0x00000000060472ca */ /* 0x000fe200000e0000 */
[----:B------:R-:W-:Y:S01]  /*14a0*/  WARPGROUP.ARRIVE ;  /* 0x00000000000079c5 */ /* 0x000fe20000000000 */
[----:B------:R-:W-:Y:S01]  /*14b0*/  UMOV UR5, 0xc0000010 ;  /* 0xc000001000057882 */ /* 0x000fe20000000000 */
[----:B------:R-:W-:-:S10]  /*14c0*/  UMOV UR7, 0xc0000010 ;  /* 0xc000001000077882 */ /* 0x000fd40000000000 */
[----:B------:R-:W-:-:S04]  /*14d0*/  UIADD3 UR4, UR4, 0x3100, URZ ;  /* 0x0000310004047890 */ /* 0x000fc8000fffe03f */
[----:B------:R-:W-:-:S04]  /*14e0*/  USHF.R.U32.HI UR4, URZ, 0x4, UR4 ;  /* 0x000000043f047899 */ /* 0x000fc80008011604 */
[----:B------:R-:W-:-:S04]  /*14f0*/  ULOP3.LUT UR4, UR4, 0x3fff, URZ, 0xc0, !UPT ;  /* 0x00003fff04047892 */ /* 0x000fc8000f8ec03f */
[----:B------:R-:W-:Y:S02]  /*1500*/  ULOP3.LUT UR9, UR4, 0x10000, URZ, 0xfc, !UPT ;  /* 0x0001000004097892 */ /* 0x000fe4000f8efc3f */
[----:B------:R-:W-:Y:S02]  /*1510*/  ULEA UR4, UR41, UR45, 0x8 ;  /* 0x0000002d29047291 */ /* 0x000fe4000f8e403f */
[----:B------:R-:W-:-:S09]  /*1520*/  ULEA UR6, UR41, UR9, 0x7 ;  /* 0x0000000929067291 */ /* 0x000fd2000f8e383f */
[----:B------:R-:W-:Y:S03]  /*1530*/  IGMMA.64x64x32.S8.S8 R24, gdesc[UR4], RZ, !UPT, gsb0 ;  /* 0x01e00000041879f1 */ /* 0x000fe6000c0410ff */
[----:B------:R-:W-:Y:S02]  /*1540*/  WARPGROUP.DEPBAR.LE gsb0, 0x0 ;  /* 0x00008000000079c5 */ /* 0x000fe40000010000 */
[----:B------:R-:W-:Y:S05]  /*1550*/  @!P2 BRA `(.L_x_18) ;  /* 0x0000000000c8a947 */ /* 0x000fea0003800000 */
[----:B------:R-:W-:Y:S01]  /*1560*/  UIADD3 UR4, UR41, 0x1, URZ ;  /* 0x0000000129047890 */ /* 0x000fe2000fffe03f */
[----:B01----:R-:W-:Y:S02]  /*1570*/  IMAD.U32 R0, RZ, RZ, UR44 ;  /* 0x0000002cff007e24 */ /* 0x003fe4000f8e00ff */
[----:B------:R-:W-:Y:S01]  /*1580*/  IMAD.U32 R3, RZ, RZ, UR41 ;  /* 0x00000029ff037e24 */ /* 0x000fe2000f8e00ff */
[----:B------:R-:W-:-:S04]  /*1590*/  UISETP.NE.AND UP0, UPT, UR4, 0x3, UPT ;  /* 0x000000030400788c */ /* 0x000fc8000bf05270 */
[----:B------:R-:W-:Y:S02]  /*15a0*/  USEL UR5, URZ, 0x1, UP0 ;  /* 0x000000013f057887 */ /* 0x000fe40008000000 */
[----:B------:R-:W-:Y:S02]  /*15b0*/  USEL UR8, UR4, URZ, UP0 ;  /* 0x0000003f04087287 */ /* 0x000fe40008000000 */
[----:B------:R-:W-:-:S06]  /*15c0*/  ULOP3.LUT UR5, UR40, UR5, URZ, 0x3c, !UPT ;  /* 0x0000000528057292 */ /* 0x000fcc000f8e3c3f */
[----:B------:R-:W-:-:S07]  /*15d0*/  IMAD.U32 R7, RZ, RZ, UR5 ;  /* 0x00000005ff077e24 */ /* 0x000fce000f8e00ff */
.L_x_25:
[----:B0-----:R-:W-:Y:S05]  /*15e0*/  @!P0 BRA `(.L_x_19) ;  /* 0x0000000000048947 */ /* 0x001fea0003800000 */
[----:B------:R-:W-:Y:S01]  /*15f0*/  BPT.TRAP 0x1 ;  /* 0x000000040000795c */ /* 0x000fe20000300000 */
.L_x_19:
[----:B------:R-:W0:Y:S01]  /*1600*/  S2UR UR5, SR_CgaCtaId ;  /* 0x00000000000579c3 */ /* 0x000e220000008800 */
[----:B------:R-:W-:Y:S01]  /*1610*/  UMOV UR4, 0x400 ;  /* 0x0000040000047882 */ /* 0x000fe20000000000 */
[----:B------:R-:W-:Y:S01]  /*1620*/  IMAD.U32 R5, RZ, RZ, UR8 ;  /* 0x00000008ff057e24 */ /* 0x000fe2000f8e00ff */
[----:B------:R-:W-:Y:S01]  /*1630*/  SHF.L.U32 R4, R7, 0x1f, RZ ;  /* 0x0000001f07047819 */ /* 0x000fe200000006ff */
[----:B0-----:R-:W-:-:S06]  /*1640*/  ULEA UR4, UR5, UR4, 0x18 ;  /* 0x0000000405047291 */ /* 0x001fcc000f8ec03f */
[----:B------:R-:W-:-:S04]  /*1650*/  IMAD.U32 R6, RZ, RZ, UR4 ;  /* 0x00000004ff067e24 */ /* 0x000fc8000f8e00ff */
[----:B------:R-:W-:-:S04]  /*1660*/  IMAD R5, R5, 0x8, R6 ;  /* 0x0000000805057824 */ /* 0x000fc800078e0206 */
[----:B------:R0:W1:Y:S01]  /*1670*/  SYNCS.PHASECHK.TRANS64.TRYWAIT P1, [R5+URZ], R4 ;  /* 0x00000004050075a7 */ /* 0x000062000802017f */
[----:B------:R-:W-:Y:S05]  /*1680*/  @!P0 BRA `(.L_x_20) ;  /* 0x0000000000048947 */ /* 0x000fea0003800000 */
[----:B------:R-:W-:Y:S01]  /*1690*/  BPT.TRAP 0x1 ;  /* 0x000000040000795c */ /* 0x000fe20000300000 */
.L_x_20:
[----:B-1----:R-:W-:Y:S05]  /*16a0*/  @P1 BRA `(.L_x_21) ;  /* 0x0000000000081947 */ /* 0x002fea0003800000 */
[----:B------:R-:W1:Y:S02]  /*16b0*/  SYNCS.PHASECHK.TRANS64.TRYWAIT P1, [R5+URZ], R4 ;  /* 0x00000004050075a7 */ /* 0x000e64000802017f */
[----:B-1----:R-:W-:Y:S05]  /*16c0*/  @!P1 BRA `(.L_x_22) ;  /* 0x0000003c00189947 */ /* 0x002fea0003800000 */
.L_x_21:
[----:B------:R-:W-:Y:S01]  /*16d0*/  ULEA UR4, UR8, UR45, 0x8 ;  /* 0x0000002d08047291 */ /* 0x000fe2000f8e403f */
[----:B------:R-:W-:Y:S01]  /*16e0*/  WARPGROUP.ARRIVE ;  /* 0x00000000000079c5 */ /* 0x000fe20000000000 */
[----:B------:R-:W-:Y:S01]  /*16f0*/  ULEA UR6, UR8, UR9, 0x7 ;  /* 0x0000000908067291 */ /* 0x000fe2000f8e383f */
[----:B------:R-:W-:Y:S01]  /*1700*/  UMOV UR5, 0xc0000010 ;  /* 0xc000001000057882 */ /* 0x000fe20000000000 */
[----:B------:R-:W-:-:S07]  /*1710*/  UMOV UR7, 0xc0000010 ;  /* 0xc000001000077882 */ /* 0x000fce0000000000 */
[----:B------:R-:W-:Y:S03]  /*1720*/  IGMMA.64x64x32.S8.S8 R24, gdesc[UR4], R24, gsb0 ;  /* 0x01e00000041879f1 */ /* 0x000fe60008041018 */
[----:B------:R-:W-:Y:S02]  /*1730*/  WARPGROUP.DEPBAR.LE gsb0, 0x0 ;  /* 0x00008000000079c5 */ /* 0x000fe40000010000 */
[----:B------:R-:W-:Y:S05]  /*1740*/  @!P0 BRA `(.L_x_23) ;  /* 0x0000000000048947 */ /* 0x000fea0003800000 */
[----:B------:R-:W-:Y:S01]  /*1750*/  BPT.TRAP 0x1 ;  /* 0x000000040000795c */ /* 0x000fe20000300000 */
.L_x_23:
[----:B01----:R-:W-:Y:S01]  /*1760*/  IMAD R4, R3, 0x8, R6 ;  /* 0x0000000803047824 */ /* 0x003fe200078e0206 */
[----:B------:R-:W-:-:S03]  /*1770*/  ISETP.GT.U32.AND P1, PT, R18, 0x1, PT ;  /* 0x000000011200780c */ /* 0x000fc60003f24070 */
[----:B------:R-:W-:-:S05]  /*1780*/  VIADD R4, R4, 0x18 ;  /* 0x0000001804047836 */ /* 0x000fca0000000000 */
[----:B------:R-:W-:-:S04]  /*1790*/  PRMT R4, RZ, 0x654, R4 ;  /* 0x00000654ff047816 */ /* 0x000fc80000000004 */
[----:B------:R0:W-:Y:S01]  /*17a0*/  SYNCS.ARRIVE.TRANS64.RED.A1T0 RZ, [R4+URZ], RZ ;  /* 0x000000ff04ff79a7 */ /* 0x0001e2000810043f */
[----:B------:R-:W-:Y:S05]  /*17b0*/  @P1 BRA `(.L_x_24) ;  /* 0x0000000000041947 */ /* 0x000fea0003800000 */
[----:B------:R-:W-:Y:S01]  /*17c0*/  BPT.TRAP 0x1 ;  /* 0x000000040000795c */ /* 0x000fe20000300000 */
.L_x_24:
[----:B------:R-:W-:Y:S01]  /*17d0*/  UIADD3 UR8, UR8, 0x1, URZ ;  /* 0x0000000108087890 */ /* 0x000fe2000fffe03f */
[C---:B------:R-:W-:Y:S01]  /*17e0*/  ISETP.GT.AND P2, PT, R0.reuse, 0x1, PT ;  /* 0x000000010000780c */ /* 0x040fe20003f44270 */
[----:B------:R-:W-:Y:S02]  /*17f0*/  VIADD R3, R3, 0x1 ;  /* 0x0000000103037836 */ /* 0x000fe40000000000 */
[----:B------:R-:W-:Y:S01]  /*1800*/  UISETP.NE.AND UP0, UPT, UR8, 0x3, UPT ;  /* 0x000000030800788c */ /* 0x000fe2000bf05270 */
[----:B------:R-:W-:Y:S02]  /*1810*/  VIADD R0, R0, 0xffffffff ;  /* 0xffffffff00007836 */ /* 0x000fe40000000000 */
[C---:B------:R-:W-:Y:S01]  /*1820*/  ISETP.NE.AND P1, PT, R3.reuse, 0x3, PT ;  /* 0x000000030300780c */ /* 0x040fe20003f25270 */
[----:B------:R-:W-:Y:S02]  /*1830*/  USEL UR4, URZ, 0x1, UP0 ;  /* 0x000000013f047887 */ /* 0x000fe40008000000 */
[----:B------:R-:W-:Y:S01]  /*1840*/  USEL UR8, UR8, URZ, UP0 ;  /* 0x0000003f08087287 */ /* 0x000fe20008000000 */
[----:B------:R-:W-:-:S03]  /*1850*/  SEL R3, R3, RZ, P1 ;  /* 0x000000ff03037207 */ /* 0x000fc60000800000 */
[----:B------:R-:W-:Y:S01]  /*1860*/  LOP3.LUT R7, R7, UR4, RZ, 0x3c, !PT ;  /* 0x0000000407077c12 */ /* 0x000fe2000f8e3cff */
[----:B------:R-:W-:Y:S07]  /*1870*/  @P2 BRA `(.L_x_25) ;  /* 0xfffffffc00582947 */ /* 0x000fee000383ffff */
.L_x_18:
[----:B01----:R-:W0:Y:S02]  /*1880*/  LDC R0, c[0x0][0x28c] ;  /* 0x0000a300ff007b82 */ /* 0x003e240000000800 */
[----:B0-----:R-:W-:-:S13]  /*1890*/  ISETP.GE.AND P1, PT, R0, 0x1, PT ;  /* 0x000000010000780c */ /* 0x001fda0003f26270 */
[----:B------:R-:W-:Y:S05]  /*18a0*/  @!P1 BRA `(.L_x_26) ;  /* 0x0000000000389947 */ /* 0x000fea0003800000 */
[----:B------:R-:W-:Y:S05]  /*18b0*/  @!P0 BRA `(.L_x_27) ;  /* 0x0000000000048947 */ /* 0x000fea0003800000 */
[----:B------:R-:W-:Y:S01]  /*18c0*/  BPT.TRAP 0x1 ;  /* 0x000000040000795c */ /* 0x000fe20000300000 */
.L_x_27:
[----:B------:R-:W-:Y:S01]  /*18d0*/  UIADD3 UR6, UR44, UR41, URZ ;  /* 0x000000292c067290 */ /* 0x000fe2000fffe03f */
[----:B------:R-:W-:-:S03]  /*18e0*/  ISETP.GT.U32.AND P0, PT, R18, 0x1, PT ;  /* 0x000000011200780c */ /* 0x000fc60003f04070 */
[----:B------:R-:W-:-:S04]  /*18f0*/  UIMAD.WIDE.U32 UR4, UR6, -0x55555555, URZ ;  /* 0xaaaaaaab060478a5 */ /* 0x000fc8000f8e003f */
[----:B------:R-:W-:-:S04]  /*1900*/  USHF.R.U32.HI UR4, URZ, 0x1, UR5 ;  /* 0x000000013f047899 */ /* 0x000fc80008011605 */
[----:B------:R-:W-:-:S06]  /*1910*/  UIMAD UR6, UR4, -0x3, UR6 ;  /* 0xfffffffd040678a4 */ /* 0x000fcc000f8e0206 */
[----:B------:R-:W-:-:S04]  /*1920*/  IMAD.U32 R3, RZ, RZ, UR6 ;  /* 0x00000006ff037e24 */ /* 0x000fc8000f8e00ff */
[----:B------:R-:W-:-:S04]  /*1930*/  IMAD R0, R3, 0x8, R6 ;  /* 0x0000000803007824 */ /* 0x000fc800078e0206 */
[----:B------:R-:W-:-:S05]  /*1940*/  VIADD R0, R0, 0x18 ;  /* 0x0000001800007836 */ /* 0x000fca0000000000 */
[----:B------:R-:W-:-:S04]  /*1950*/  PRMT R0, RZ, 0x654, R0 ;  /* 0x00000654ff007816 */ /* 0x000fc80000000000 */
[----:B------:R0:W-:Y:S01]  /*1960*/  SYNCS.ARRIVE.TRANS64.RED.A1T0 RZ, [R0+URZ], RZ ;  /* 0x000000ff00ff79a7 */ /* 0x0001e2000810043f */
[----:B------:R-:W-:Y:S05]  /*1970*/  @P0 BRA `(.L_x_26) ;  /* 0x0000000000040947 */ /* 0x000fea0003800000 */
[----:B------:R-:W-:Y:S01]  /*1980*/  BPT.TRAP 0x1 ;  /* 0x000000040000795c */ /* 0x000fe20000300000 */
.L_x_26:
[----:B------:R-:W-:Y:S01]  /*1990*/  IMAD.SHL.U32 R64, R64, 0x40, RZ ;  /* 0x0000004040407824 */ /* 0x000fe200078e00ff */
[----:B------:R-:W-:Y:S01]  /*19a0*/  UIADD3 UR41, UR43, UR41, URZ ;  /* 0x000000292b297290 */ /* 0x000fe2000fffe03f */
[----:B------:R-:W-:Y:S01]  /*19b0*/  IMAD.SHL.U32 R3, R65, 0x80, RZ ;  /* 0x0000008041037824 */ /* 0x000fe200078e00ff */
[----:B------:R-:W-:Y:S01]  /*19c0*/  ULDC UR7, c[0x0][0x288] ;  /* 0x0000a20000077ab9 */ /* 0x000fe20000000800 */
[----:B------:R-:W-:Y:S01]  /*19d0*/  ULDC UR10, c[0x0][0x284] ;  /* 0x0000a100000a7ab9 */ /* 0x000fe20000000800 */
[----:B------:R-:W-:Y:S01]  /*19e0*/  UISETP.GT.U32.AND UP0, UPT, UR41, 0x2, UPT ;  /* 0x000000022900788c */ /* 0x000fe2000bf04070 */
[C---:B------:R-:W-:Y:S01]  /*19f0*/  ISETP.GE.AND P0, PT, R64.reuse, UR7, PT ;  /* 0x0000000740007c0c */ /* 0x040fe2000bf06270 */
[----:B------:R-:W-:Y:S01]  /*1a00*/  UISETP.GE.U32.AND UP1, UPT, UR43, 0x3, UPT ;  /* 0x000000032b00788c */ /* 0x000fe2000bf26070 */
[----:B------:R-:W-:Y:S01]  /*1a10*/  SHF.R.S32.HI R12, RZ, 0x1f, R67 ;  /* 0x0000001fff0c7819 */ /* 0x000fe20000011443 */
[----:B------:R-:W-:Y:S01]  /*1a20*/  UISETP.LT.U32.AND UP0, UPT, UR43, 0x3, UP0 ;  /* 0x000000032b00788c */ /* 0x000fe20008701070 */
[----:B------:R-:W-:Y:S01]  /*1a30*/  ISETP.GE.OR P0, PT, R3, UR10, P0 ;  /* 0x0000000a03007c0c */ /* 0x000fe20008706670 */
[----:B------:R-:W-:Y:S01]  /*1a40*/  UIMAD.WIDE.U32 UR4, UR41, -0x55555555, URZ ;  /* 0xaaaaaaab290478a5 */ /* 0x000fe2000f8e003f */
[----:B------:R-:W-:Y:S01]  /*1a50*/  LOP3.LUT R8, R64, 0x6, R59, 0xf8, !PT ;  /* 0x0000000640087812 */ /* 0x000fe200078ef83b */
[----:B------:R-:W-:Y:S01]  /*1a60*/  USEL UR6, URZ, 0x1, !UP0 ;  /* 0x000000013f067887 */ /* 0x000fe2000c000000 */
[----:B------:R-:W-:-:S02]  /*1a70*/  ULDC.64 UR8, c[0x0][0x5d0] ;  /* 0x0001740000087ab9 */ /* 0x000fc40000000a00 */
[----:B------:R-:W-:Y:S01]  /*1a80*/  SHF.R.S32.HI R9, RZ, 0x1f, R8 ;  /* 0x0000001fff097819 */ /* 0x000fe20000011408 */
[----:B0-----:R-:W-:Y:S01]  /*1a90*/  IMAD R0, R12, UR8, RZ ;  /* 0x000000080c007c24 */ /* 0x001fe2000f8e02ff */
[----:B------:R-:W-:Y:S02]  /*1aa0*/  USHF.R.U32.HI UR4, URZ, 0x1, UR5 ;  /* 0x000000013f047899 */ /* 0x000fe40008011605 */
[----:B------:R-:W-:Y:S01]  /*1ab0*/  ULOP3.LUT UR40, UR40, UR6, URZ, 0x3c, !UPT ;  /* 0x0000000628287292 */ /* 0x000fe2000f8e3c3f */
[C---:B------:R-:W-:Y:S01]  /*1ac0*/  IMAD R7, R67.reuse, UR9, R0 ;  /* 0x0000000943077c24 */ /* 0x040fe2000f8e0200 */
[----:B------:R-:W-:Y:S01]  /*1ad0*/  UIMAD UR41, UR4, -0x3, UR41 ;  /* 0xfffffffd042978a4 */ /* 0x000fe2000f8e0229 */
[----:B------:R-:W-:Y:S01]  /*1ae0*/  IMAD.WIDE.U32 R4, R67, UR8, R8 ;  /* 0x0000000843047c25 */ /* 0x000fe2000f8e0008 */
[----:B------:R-:W-:-:S03]  /*1af0*/  @UP1 ULOP3.LUT UR40, UR40, 0x1, UR4, 0x78, !UPT ;  /* 0x0000000128281892 */ /* 0x000fc6000f8e7804 */
[----:B------:R-:W-:Y:S02]  /*1b00*/  IMAD.IADD R5, R5, 0x1, R7 ;  /* 0x0000000105057824 */ /* 0x000fe400078e0207 */
[----:B------:R-:W-:Y:S01]  /*1b10*/  IMAD.MOV.U32 R0, RZ, RZ, -0x1 ;  /* 0xffffffffff007424 */ /* 0x000fe200078e00ff */
[----:B------:R-:W-:Y:S06]  /*1b20*/  @P0 BRA `(.L_x_28) ;  /* 0x0000001c001c0947 */ /* 0x000fec0003800000 */
[----:B------:R-:W0:Y:S01]  /*1b30*/  LDC.64 R10, c[0x0][0x5c8] ;  /* 0x00017200ff0a7b82 */ /* 0x000e220000000a00 */
[----:B------:R-:W-:Y:S01]  /*1b40*/  IMAD.WIDE R14, R65, 0x80, R22 ;  /* 0x00000080410e7825 */ /* 0x000fe200078e0216 */
[----:B------:R-:W-:Y:S01]  /*1b50*/  ULDC.64 UR4, c[0x0][0x5c0] ;  /* 0x0001700000047ab9 */ /* 0x000fe20000000a00 */
[----:B------:R-:W-:Y:S02]  /*1b60*/  BSSY B0, `(.L_x_28) ;  /* 0x00001c3000007945 */ /* 0x000fe40003800000 */
[----:B------:R-:W-:Y:S02]  /*1b70*/  IMAD.IADD R66, R62, 0x1, -R3 ;  /* 0x000000013e427824 */ /* 0x000fe400078e0a03 */
[----:B------:R-:W-:Y:S02]  /*1b80*/  IMAD.IADD R64, R57, 0x1, -R64 ;  /* 0x0000000139407824 */ /* 0x000fe400078e0a40 */
[-C--:B0-----:R-:W-:Y:S02]  /*1b90*/  IMAD R6, R15, R10.reuse, RZ ;  /* 0x0000000a0f067224 */ /* 0x081fe400078e02ff */
[----:B------:R-:W-:-:S04]  /*1ba0*/  IMAD.WIDE.U32 R4, R14, R10, R4 ;  /* 0x0000000a0e047225 */ /* 0x000fc800078e0004 */
[----:B------:R-:W-:Y:S01]  /*1bb0*/  IMAD R7, R14, R11, R6 ;  /* 0x0000000b0e077224 */ /* 0x000fe200078e0206 */
[----:B------:R-:W-:-:S03]  /*1bc0*/  IADD3 R6, P0, R4, UR4, RZ ;  /* 0x0000000404067c10 */ /* 0x000fc6000ff1e0ff */
[----:B------:R-:W-:Y:S01]  /*1bd0*/  IMAD.IADD R7, R5, 0x1, R7 ;  /* 0x0000000105077824 */ /* 0x000fe200078e0207 */
[----:B------:R-:W-:-:S04]  /*1be0*/  LEA R4, P1, R10, R6, 0x3 ;  /* 0x000000060a047211 */ /* 0x000fc800078218ff */
[----:B------:R-:W-:Y:S02]  /*1bf0*/  IADD3.X R7, R7, UR5, RZ, P0, !PT ;  /* 0x0000000507077c10 */ /* 0x000fe400087fe4ff */
[----:B-----5:R-:W-:Y:S02]  /*1c00*/  ISETP.NE.AND P0, PT, R56, RZ, PT ;  /* 0x000000ff3800720c */ /* 0x020fe40003f05270 */
[----:B------:R-:W-:-:S11]  /*1c10*/  LEA.HI.X R5, R10, R7, R11, 0x3, P1 ;  /* 0x000000070a057211 */ /* 0x000fd600008f1c0b */
[----:B------:R-:W-:Y:S05]  /*1c20*/  @!P0 BRA `(.L_x_29) ;  /* 0x0000001400188947 */ /* 0x000fea0003800000 */
[----:B------:R-:W0:Y:S01]  /*1c30*/  LDC.64 R68, c[0x0][0x5b0] ;  /* 0x00016c00ff447b82 */ /* 0x000e220000000a00 */
[----:B------:R-:W-:Y:S01]  /*1c40*/  ULDC.64 UR4, c[0x0][0x5b8] ;  /* 0x00016e0000047ab9 */ /* 0x000fe20000000a00 */
[----:B------:R-:W-:Y:S01]  /*1c50*/  ISETP.GE.AND P3, PT, R64, 0x1, PT ;  /* 0x000000014000780c */ /* 0x000fe20003f66270 */
[----:B------:R-:W-:Y:S01]  /*1c60*/  IMAD R10, R12, UR4, RZ ;  /* 0x000000040c0a7c24 */ /* 0x000fe2000f8e02ff */
[----:B------:R-:W-:Y:S01]  /*1c70*/  BSSY B1, `(.L_x_30) ;  /* 0x000000e000017945 */ /* 0x000fe20003800000 */
[C---:B------:R-:W-:Y:S01]  /*1c80*/  IMAD.WIDE.U32 R20, R67.reuse, UR4, R8 ;  /* 0x0000000443147c25 */ /* 0x040fe2000f8e0008 */
[----:B------:R-:W-:Y:S02]  /*1c90*/  ISETP.LT.OR P1, PT, R66, 0x1, !P3 ;  /* 0x000000014200780c */ /* 0x000fe40005f21670 */
[----:B------:R-:W1:Y:S01]  /*1ca0*/  LDC.64 R70, c[0x0][0x5a8] ;  /* 0x00016a00ff467b82 */ /* 0x000e620000000a00 */
[----:B------:R-:W-:Y:S02]  /*1cb0*/  IMAD R13, R67, UR5, R10 ;  /* 0x00000005430d7c24 */ /* 0x000fe4000f8e020a */
[----:B------:R-:W-:-:S02]  /*1cc0*/  IMAD.MOV.U32 R12, RZ, RZ, R20 ;  /* 0x000000ffff0c7224 */ /* 0x000fc400078e0014 */
[----:B------:R-:W-:Y:S02]  /*1cd0*/  IMAD.IADD R13, R21, 0x1, R13 ;  /* 0x00000001150d7824 */ /* 0x000fe400078e020d */
[-C--:B0-----:R-:W-:Y:S02]  /*1ce0*/  IMAD R3, R15, R68.reuse, RZ ;  /* 0x000000440f037224 */ /* 0x081fe400078e02ff */
[----:B------:R-:W-:-:S04]  /*1cf0*/  IMAD.WIDE.U32 R8, R14, R68, R12 ;  /* 0x000000440e087225 */ /* 0x000fc800078e000c */
[----:B------:R-:W-:Y:S01]  /*1d00*/  IMAD R65, R14, R69, R3 ;  /* 0x000000450e417224 */ /* 0x000fe200078e0203 */
[----:B-1----:R-:W-:-:S04]  /*1d10*/  IADD3 R8, P0, R8, R70, RZ ;  /* 0x0000004608087210 */ /* 0x002fc80007f1e0ff */
[----:B------:R-:W-:Y:S01]  /*1d20*/  IADD3.X R9, R71, R9, R65, P0, !PT ;  /* 0x0000000947097210 */ /* 0x000fe200007fe441 */
[----:B------:R-:W-:Y:S08]  /*1d30*/  @P1 BRA `(.L_x_31) ;  /* 0x0000000000041947 */ /* 0x000ff00003800000 */
[----:B------:R0:W5:Y:S02]  /*1d40*/  LDG.E.U8 R63, desc[UR38][R8.64] ;  /* 0x00000026083f7981 */ /* 0x000164000c1e1100 */
.L_x_31:
[----:B------:R-:W-:Y:S05]  /*1d50*/  BSYNC B1 ;  /* 0x0000000000017941 */ /* 0x000fea0003800000 */
.L_x_30:
[----:B-----5:R-:W-:Y:S01]  /*1d60*/  LOP3.LUT R3, R63, 0xffff, RZ, 0xc0, !PT ;  /* 0x0000ffff3f037812 */ /* 0x020fe200078ec0ff */
[C---:B------:R-:W-:Y:S01]  /*1d70*/  IMAD.SHL.U32 R10, R68.reuse, 0x8, RZ ;  /* 0x00000008440a7824 */ /* 0x040fe200078e00ff */
[----:B------:R-:W-:Y:S01]  /*1d80*/  SHF.L.U64.HI R11, R68, 0x3, R69 ;  /* 0x00000003440b7819 */ /* 0x000fe20000010245 */
[----:B------:R-:W-:Y:S01]  /*1d90*/  BSSY B1, `(.L_x_32) ;  /* 0x000000e000017945 */ /* 0x000fe20003800000 */
[----:B------:R-:W-:Y:S02]  /*1da0*/  PRMT R3, R3, 0x8880, RZ ;  /* 0x0000888003037816 */ /* 0x000fe400000000ff */
[----:B------:R-:W-:Y:S01]  /*1db0*/  ISETP.GE.AND P2, PT, R64, 0x2, PT ;  /* 0x000000024000780c */ /* 0x000fe20003f46270 */
[----:B------:R-:W-:-:S03]  /*1dc0*/  IMAD.WIDE.U32 R10, R14, R68, R10 ;  /* 0x000000440e0a7225 */ /* 0x000fc600078e000a */
[----:B------:R-:W-:Y:S01]  /*1dd0*/  ISETP.LT.OR P0, PT, R66, 0x1, !P2 ;  /* 0x000000014200780c */ /* 0x000fe20005701670 */
[----:B------:R-:W-:Y:S01]  /*1de0*/  IMAD R14, R3, R56, RZ ;  /* 0x00000038030e7224 */ /* 0x000fe200078e02ff */
[----:B------:R-:W-:Y:S01]  /*1df0*/  IADD3 R10, P4, P5, R20, R70, R10 ;  /* 0x00000046140a7210 */ /* 0x000fe20007d9e00a */
[----:B------:R-:W-:Y:S02]  /*1e00*/  IMAD.IADD R15, R65, 0x1, R11 ;  /* 0x00000001410f7824 */ /* 0x000fe400078e020b */
[----:B------:R-:W-:-:S05]  /*1e10*/  @!P1 IMAD R3, R24, R19, R14 ;  /* 0x0000001318039224 */ /* 0x000fca00078e020e */
[----:B------:R1:W-:Y:S03]  /*1e20*/  @!P1 STG.E.U8 desc[UR38][R6.64], R3 ;  /* 0x0000000306009986 */ /* 0x0003e6000c101126 */
[----:B------:R-:W-:Y:S05]  /*1e30*/  @P0 BRA `(.L_x_33) ;  /* 0x00000000000c0947 */ /* 0x000fea0003800000 */
[----:B------:R-:W1:Y:S02]  /*1e40*/  LDG.E.U8 R63, desc[UR38][R8.64+0x1] ;  /* 0x00000126083f7981 */ /* 0x000e64000c1e1100 */
[----:B-1----:R-:W-:-:S05]  /*1e50*/  PRMT R3, R63, 0x8880, RZ ;  /* 0x000088803f037816 */ /* 0x002fca00000000ff */
[----:B------:R-:W-:-:S07]  /*1e60*/  IMAD R14, R3, R56, RZ ;  /* 0x00000038030e7224 */ /* 0x000fce00078e02ff */
.L_x_33:
[----:B------:R-:W-:Y:S05]  /*1e70*/  BSYNC B1 ;  /* 0x0000000000017941 */ /* 0x000fea0003800000 */
.L_x_32:
[----:B------:R-:W-:Y:S01]  /*1e80*/  ISETP.LT.OR P3, PT, R66, 0x9, !P3 ;  /* 0x000000094200780c */ /* 0x000fe20005f61670 */
[----:B------:R-:W-:Y:S01]  /*1e90*/  @!P0 IMAD R25, R25, R19, R14 ;  /* 0x0000001319198224 */ /* 0x000fe200078e020e */
[C---:B------:R-:W-:Y:S01]  /*1ea0*/  ISETP.GE.AND P1, PT, R64.reuse, 0x9, PT ;  /* 0x000000094000780c */ /* 0x040fe20003f26270 */
[----:B------:R-:W-:Y:S01]  /*1eb0*/  BSSY B1, `(.L_x_34) ;  /* 0x000000b000017945 */ /* 0x000fe20003800000 */
[----:B------:R-:W-:Y:S02]  /*1ec0*/  IADD3.X R11, R13, R71, R15, P4, P5 ;  /* 0x000000470d0b7210 */ /* 0x000fe400027ea40f */
[----:B------:R2:W-:Y:S01]  /*1ed0*/  @!P0 STG.E.U8 desc[UR38][R6.64+0x1], R25 ;  /* 0x0000011906008986 */ /* 0x0005e2000c101126 */
[----:B------:R-:W-:Y:S02]  /*1ee0*/  ISETP.GE.AND P0, PT, R64, 0xa, PT ;  /* 0x0000000a4000780c */ /* 0x000fe40003f06270 */
[C---:B------:R-:W-:Y:S02]  /*1ef0*/  ISETP.LT.OR P2, PT, R66.reuse, 0x9, !P2 ;  /* 0x000000094200780c */ /* 0x040fe40005741670 */
[----:B------:R-:W-:-:S02]  /*1f00*/  ISETP.LT.OR P5, PT, R66, 0x1, !P1 ;  /* 0x000000014200780c */ /* 0x000fc40004fa1670 */
[----:B------:R-:W-:Y:S01]  /*1f10*/  ISETP.LT.OR P4, PT, R66, 0x1, !P0 ;  /* 0x000000014200780c */ /* 0x000fe20004781670 */
[----:B------:R-:W-:-:S12]  /*1f20*/  @P3 BRA `(.L_x_35) ;  /* 0x00000000000c3947 */ /* 0x000fd80003800000 */
[----:B------:R-:W1:Y:S02]  /*1f30*/  LDG.E.U8 R63, desc[UR38][R10.64] ;  /* 0x000000260a3f7981 */ /* 0x000e64000c1e1100 */
[----:B-1----:R-:W-:-:S05]  /*1f40*/  PRMT R3, R63, 0x8880, RZ ;  /* 0x000088803f037816 */ /* 0x002fca00000000ff */
[----:B------:R-:W-:-:S07]  /*1f50*/  IMAD R14, R3, R56, RZ ;  /* 0x00000038030e7224 */ /* 0x000fce00078e02ff */
.L_x_35:
[----:B------:R-:W-:Y:S05]  /*1f60*/  BSYNC B1 ;  /* 0x0000000000017941 */ /* 0x000fea0003800000 */
.L_x_34:
[----:B-1----:R-:W-:Y:S01]  /*1f70*/  @!P3 IMAD R3, R26, R19, R14 ;  /* 0x000000131a03b224 */ /* 0x002fe200078e020e */
[----:B------:R-:W-:Y:S04]  /*1f80*/  BSSY B1, `(.L_x_36) ;  /* 0x0000006000017945 */ /* 0x000fe80003800000 */
[----:B------:R1:W-:Y:S01]  /*1f90*/  @!P3 STG.E.U8 desc[UR38][R4.64], R3 ;  /* 0x000000030400b986 */ /* 0x0003e2000c101126 */
[----:B------:R-:W-:Y:S05]  /*1fa0*/  @P2 BRA `(.L_x_37) ;  /* 0x00000000000c2947 */ /* 0x000fea0003800000 */
[----:B------:R-:W1:Y:S02]  /*1fb0*/  LDG.E.U8 R63, desc[UR38][R10.64+0x1] ;  /* 0x000001260a3f7981 */ /* 0x000e64000c1e1100 */
[----:B-1----:R-:W-:-:S05]  /*1fc0*/  PRMT R3, R63, 0x8880, RZ ;  /* 0x000088803f037816 */ /* 0x002fca00000000ff */
[----:B------:R-:W-:-:S07]  /*1fd0*/  IMAD R14, R3, R56, RZ ;  /* 0x00000038030e7224 */ /* 0x000fce00078e02ff */
.L_x_37:
[----:B------:R-:W-:Y:S05]  /*1fe0*/  BSYNC B1 ;  /* 0x0000000000017941 */ /* 0x000fea0003800000 */
.L_x_36:
[----:B------:R-:W-:Y:S01]  /*1ff0*/  @!P2 IMAD R27, R27, R19, R14 ;  /* 0x000000131b1ba224 */ /* 0x000fe200078e020e */
[----:B------:R-:W-:Y:S04]  /*2000*/  BSSY B1, `(.L_x_38) ;  /* 0x0000006000017945 */ /* 0x000fe80003800000 */
[----:B------:R3:W-:Y:S01]  /*2010*/  @!P2 STG.E.U8 desc[UR38][R4.64+0x1], R27 ;  /* 0x0000011b0400a986 */ /* 0x0007e2000c101126 */
[----:B------:R-:W-:Y:S05]  /*2020*/  @P5 BRA `(.L_x_39) ;  /* 0x00000000000c5947 */ /* 0x000fea0003800000 */
[----:B------:R-:W1:Y:S02]  /*2030*/  LDG.E.U8 R63, desc[UR38][R8.64+0x8] ;  /* 0x00000826083f7981 */ /* 0x000e64000c1e1100 */
[----:B-1----:R-:W-:-:S05]  /*2040*/  PRMT R3, R63, 0x8880, RZ ;  /* 0x000088803f037816 */ /* 0x002fca00000000ff */
[----:B------:R-:W-:-:S07]  /*2050*/  IMAD R14, R3, R56, RZ ;  /* 0x00000038030e7224 */ /* 0x000fce00078e02ff */
.L_x_39:
[----:B------:R-:W-:Y:S05]  /*2060*/  BSYNC B1 ;  /* 0x0000000000017941 */ /* 0x000fea0003800000 */
.L_x_38:
[----:B-1----:R-:W-:Y:S01]  /*2070*/  @!P5 IMAD R3, R28, R19, R14 ;  /* 0x000000131c03d224 */ /* 0x002fe200078e020e */
[----:B------:R-:W-:Y:S04]  /*2080*/  BSSY B1, `(.L_x_40) ;  /* 0x0000006000017945 */ /* 0x000fe80003800000 */
[----:B------:R1:W-:Y:S01]  /*2090*/  @!P5 STG.E.U8 desc[UR38][R6.64+0x8], R3 ;  /* 0x000008030600d986 */ /* 0x0003e2000c101126 */
[----:B------:R-:W-:Y:S05]  /*20a0*/  @P4 BRA `(.L_x_41) ;  /* 0x00000000000c4947 */ /* 0x000fea0003800000 */
[----:B------:R-:W1:Y:S02]  /*20b0*/  LDG.E.U8 R63, desc[UR38][R8.64+0x9] ;  /* 0x00000926083f7981 */ /* 0x000e64000c1e1100 */
[----:B-1----:R-:W-:-:S05]  /*20c0*/  PRMT R3, R63, 0x8880, RZ ;  /* 0x000088803f037816 */ /* 0x002fca00000000ff */
[----:B------:R-:W-:-:S07]  /*20d0*/  IMAD R14, R3, R56, RZ ;  /* 0x00000038030e7224 */ /* 0x000fce00078e02ff */
.L_x_41:
[----:B------:R-:W-:Y:S05]  /*20e0*/  BSYNC B1 ;  /* 0x0000000000017941 */ /* 0x000fea0003800000 */
.L_x_40:
[----:B------:R-:W-:Y:S01]  /*20f0*/  ISETP.LT.OR P1, PT, R66, 0x9, !P1 ;  /* 0x000000094200780c */ /* 0x000fe20004f21670 */
[----:B------:R-:W-:Y:S01]  /*2100*/  @!P4 IMAD R29, R29, R19, R14 ;  /* 0x000000131d1dc224 */ /* 0x000fe200078e020e */
[C---:B------:R-:W-:Y:S01]  /*2110*/  ISETP.GE.AND P3, PT, R64.reuse, 0x11, PT ;  /* 0x000000114000780c */ /* 0x040fe20003f66270 */
[----:B------:R-:W-:Y:S01]  /*2120*/  BSSY B1, `(.L_x_42) ;  /* 0x000000a000017945 */ /* 0x000fe20003800000 */
[----:B------:R-:W-:Y:S02]  /*2130*/  ISETP.GE.AND P2, PT, R64, 0x12, PT ;  /* 0x000000124000780c */ /* 0x000fe40003f46270 */
[----:B------:R4:W-:Y:S01]  /*2140*/  @!P4 STG.E.U8 desc[UR38][R6.64+0x9], R29 ;  /* 0x0000091d0600c986 */ /* 0x0009e2000c101126 */
[C---:B------:R-:W-:Y:S02]  /*2150*/  ISETP.LT.OR P0, PT, R66.reuse, 0x9, !P0 ;  /* 0x000000094200780c */ /* 0x040fe40004701670 */
[C---:B------:R-:W-:Y:S02]  /*2160*/  ISETP.LT.OR P5, PT, R66.reuse, 0x1, !P3 ;  /* 0x000000014200780c */ /* 0x040fe40005fa1670 */
[----:B------:R-:W-:-:S02]  /*2170*/  ISETP.LT.OR P4, PT, R66, 0x1, !P2 ;  /* 0x000000014200780c */ /* 0x000fc40005781670 */
[----:B------:R-:W-:Y:S11]  /*2180*/  @P1 BRA `(.L_x_43) ;  /* 0x00000000000c1947 */ /* 0x000ff60003800000 */
[----:B------:R-:W1:Y:S02]  /*2190*/  LDG.E.U8 R63, desc[UR38][R10.64+0x8] ;  /* 0x000008260a3f7981 */ /* 0x000e64000c1e1100 */
[----:B-1----:R-:W-:-:S05]  /*21a0*/  PRMT R3, R63, 0x8880, RZ ;  /* 0x000088803f037816 */ /* 0x002fca00000000ff */
[----:B------:R-:W-:-:S07]  /*21b0*/  IMAD R14, R3, R56, RZ ;  /* 0x00000038030e7224 */ /* 0x000fce00078e02ff */
.L_x_43:
[----:B------:R-:W-:Y:S05]  /*21c0*/  BSYNC B1 ;  /* 0x0000000000017941 */ /* 0x000fea0003800000 */
.L_x_42:
[----:B-1----:R-:W-:Y:S01]  /*21d0*/  @!P1 IMAD R3, R30, R19, R14 ;  /* 0x000000131e039224 */ /* 0x002fe200078e020e */
[----:B------:R-:W-:Y:S04]  /*21e0*/  BSSY B1, `(.L_x_44) ;  /* 0x0000006000017945 */ /* 0x000fe80003800000 */
[----:B------:R1:W-:Y:S01]  /*21f0*/  @!P1 STG.E.U8 desc[UR38][R4.64+0x8], R3 ;  /* 0x0000080304009986 */ /* 0x0003e2000c101126 */
[----:B------:R-:W-:Y:S05]  /*2200*/  @P0 BRA `(.L_x_45) ;  /* 0x00000000000c0947 */ /* 0x000fea0003800000 */
[----:B------:R-:W1:Y:S02]  /*2210*/  LDG.E.U8 R63, desc[UR38][R10.64+0x9] ;  /* 0x000009260a3f7981 */ /* 0x000e64000c1e1100 */
[----:B-1----:R-:W-:-:S05]  /*2220*/  PRMT R3, R63, 0x8880, RZ ;  /* 0x000088803f037816 */ /* 0x002fca00000000ff */
[----:B------:R-:W-:-:S07]  /*2230*/  IMAD R14, R3, R56, RZ ;  /* 0x00000038030e7224 */ /* 0x000fce00078e02ff */
.L_x_45:
[----:B------:R-:W-:Y:S05]  /*2240*/  BSYNC B1 ;  /* 0x0000000000017941 */ /* 0x000fea0003800000 */
.L_x_44:
[----:B------:R-:W-:Y:S01]  /*2250*/  @!P0 IMAD R31, R31, R19, R14 ;  /* 0x000000131f1f8224 */ /* 0x000fe200078e020e */
[----:B------:R-:W-:Y:S04]  /*2260*/  BSSY B1, `(.L_x_46) ;  /* 0x0000006000017945 */ /* 0x000fe80003800000 */
[----:B------:R0:W-:Y:S01]  /*2270*/  @!P0 STG.E.U8 desc[UR38][R4.64+0x9], R31 ;  /* 0x0000091f04008986 */ /* 0x0001e2000c101126 */
[----:B------:R-:W-:Y:S05]  /*2280*/  @P5 BRA `(.L_x_47) ;  /* 0x00000000000c5947 */ /* 0x000fea0003800000 */
[----:B------:R-:W1:Y:S02]  /*2290*/  LDG.E.U8 R63, desc[UR38][R8.64+0x10] ;  /* 0x00001026083f7981 */ /* 0x000e64000c1e1100 */
[----:B-1----:R-:W-:-:S05]  /*22a0*/  PRMT R3, R63, 0x8880, RZ ;  /* 0x000088803f037816 */ /* 0x002fca00000000ff */
[----:B------:R-:W-:-:S07]  /*22b0*/  IMAD R14, R3, R56, RZ ;  /* 0x00000038030e7224 */ /* 0x000fce00078e02ff */
.L_x_47:
[----:B------:R-:W-:Y:S05]  /*22c0*/  BSYNC B1 ;  /* 0x0000000000017941 */ /* 0x000fea0003800000 */
.L_x_46:
[----:B-1----:R-:W-:Y:S01]  /*22d0*/  @!P5 IMAD R3, R32, R19, R14 ;  /* 0x000000132003d224 */ /* 0x002fe200078e020e */
[----:B------:R-:W-:Y:S04]  /*22e0*/  BSSY B1, `(.L_x_48) ;  /* 0x0000006000017945 */ /* 0x000fe80003800000 */
[----:B------:R1:W-:Y:S01]  /*22f0*/  @!P5 STG.E.U8 desc[UR38][R6.64+0x10], R3 ;  /* 0x000010030600d986 */ /* 0x0003e2000c101126 */
[----:B------:R-:W-:Y:S05]  /*2300*/  @P4 BRA `(.L_x_49) ;  /* 0x00000000000c4947 */ /* 0x000fea0003800000 */
[----:B------:R-:W1:Y:S02]  /*2310*/  LDG.E.U8 R63, desc[UR38][R8.64+0x11] ;  /* 0x00001126083f7981 */ /* 0x000e64000c1e1100 */
[----:B-1----:R-:W-:-:S05]  /*2320*/  PRMT R3, R63, 0x8880, RZ ;  /* 0x000088803f037816 */ /* 0x002fca00000000ff */
[----:B------:R-:W-:-:S07]  /*2330*/  IMAD R14, R3, R56, RZ ;  /* 0x00000038030e7224 */ /* 0x000fce00078e02ff */
.L_x_49:
[----:B------:R-:W-:Y:S05]  /*2340*/  BSYNC B1 ;  /* 0x0000000000017941 */ /* 0x000fea0003800000 */
.L_x_48:
        /* <DEDUP_REMOVED lines=13> */
.L_x_51:
[----:B------:R-:W-:Y:S05]  /*2420*/  BSYNC B1 ;  /* 0x0000000000017941 */ /* 0x000fea0003800000 */
.L_x_50:
[----:B-1----:R-:W-:Y:S01]  /*2430*/  @!P3 IMAD R3, R34, R19, R14 ;  /* 0x000000132203b224 */ /* 0x002fe200078e020e */
[----:B------:R-:W-:Y:S04]  /*2440*/  BSSY B1, `(.L_x_52) ;  /* 0x0000006000017945 */ /* 0x000fe80003800000 */
[----:B------:R1:W-:Y:S01]  /*2450*/  @!P3 STG.E.U8 desc[UR38][R4.64+0x10], R3 ;  /* 0x000010030400b986 */ /* 0x0003e2000c101126 */
[----:B------:R-:W-:Y:S05]  /*2460*/  @P2 BRA `(.L_x_53) ;  /* 0x00000000000c2947 */ /* 0x000fea0003800000 */
[----:B------:R-:W1:Y:S02]  /*2470*/  LDG.E.U8 R63, desc[UR38][R10.64+0x11] ;  /* 0x000011260a3f7981 */ /* 0x000e64000c1e1100 */
[----:B-1----:R-:W-:-:S05]  /*2480*/  PRMT R3, R63, 0x8880, RZ ;  /* 0x000088803f037816 */ /* 0x002fca00000000ff */
[----:B------:R-:W-:-:S07]  /*2490*/  IMAD R14, R3, R56, RZ ;  /* 0x00000038030e7224 */ /* 0x000fce00078e02ff */
.L_x_53:
[----:B------:R-:W-:Y:S05]  /*24a0*/  BSYNC B1 ;  /* 0x0000000000017941 */ /* 0x000fea0003800000 */
.L_x_52:
[----:B------:R-:W-:Y:S01]  /*24b0*/  @!P2 IMAD R35, R35, R19, R14 ;  /* 0x000000132323a224 */ /* 0x000fe200078e020e */
[----:B------:R-:W-:Y:S04]  /*24c0*/  BSSY B1, `(.L_x_54) ;  /* 0x0000006000017945 */ /* 0x000fe80003800000 */
[----:B------:R0:W-:Y:S01]  /*24d0*/  @!P2 STG.E.U8 desc[UR38][R4.64+0x11], R35 ;  /* 0x000011230400a986 */ /* 0x0001e2000c101126 */
[----:B------:R-:W-:Y:S05]  /*24e0*/  @P5 BRA `(.L_x_55) ;  /* 0x00000000000c5947 */ /* 0x000fea0003800000 */
[----:B------:R-:W1:Y:S02]  /*24f0*/  LDG.E.U8 R63, desc[UR38][R8.64+0x18] ;  /* 0x00001826083f7981 */ /* 0x000e64000c1e1100 */
[----:B-1----:R-:W-:-:S05]  /*2500*/  PRMT R3, R63, 0x8880, RZ ;  /* 0x000088803f037816 */ /* 0x002fca00000000ff */
[----:B------:R-:W-:-:S07]  /*2510*/  IMAD R14, R3, R56, RZ ;  /* 0x00000038030e7224 */ /* 0x000fce00078e02ff */
.L_x_55:
[----:B------:R-:W-:Y:S05]  /*2520*/  BSYNC B1 ;  /* 0x0000000000017941 */ /* 0x000fea0003800000 */
.L_x_54:
[----:B-1----:R-:W-:Y:S01]  /*2530*/  @!P5 IMAD R3, R36, R19, R14 ;  /* 0x000000132403d224 */ /* 0x002fe200078e020e */
[----:B------:R-:W-:Y:S04]  /*2540*/  BSSY B1, `(.L_x_56) ;  /* 0x0000006000017945 */ /* 0x000fe80003800000 */
[----:B------:R1:W-:Y:S01]  /*2550*/  @!P5 STG.E.U8 desc[UR38][R6.64+0x18], R3 ;  /* 0x000018030600d986 */ /* 0x0003e2000c101126 */
[----:B------:R-:W-:Y:S05]  /*2560*/  @P4 BRA `(.L_x_57) ;  /* 0x00000000000c4947 */ /* 0x000fea0003800000 */
[----:B------:R-:W1:Y:S02]  /*2570*/  LDG.E.U8 R63, desc[UR38][R8.64+0x19] ;  /* 0x00001926083f7981 */ /* 0x000e64000c1e1100 */
[----:B-1----:R-:W-:-:S05]  /*2580*/  PRMT R3, R63, 0x8880, RZ ;  /* 0x000088803f037816 */ /* 0x002fca00000000ff */
[----:B------:R-:W-:-:S07]  /*2590*/  IMAD R14, R3, R56, RZ ;  /* 0x00000038030e7224 */ /* 0x000fce00078e02ff */
.L_x_57:
[----:B------:R-:W-:Y:S05]  /*25a0*/  BSYNC B1 ;  /* 0x0000000000017941 */ /* 0x000fea0003800000 */
.L_x_56:
        /* <DEDUP_REMOVED lines=13> */
.L_x_59:
[----:B------:R-:W-:Y:S05]  /*2680*/  BSYNC B1 ;  /* 0x0000000000017941 */ /* 0x000fea0003800000 */
.L_x_58:
[----:B-1----:R-:W-:Y:S01]  /*2690*/  @!P1 IMAD R3, R38, R19, R14 ;  /* 0x0000001326039224 */ /* 0x002fe200078e020e */
[----:B------:R-:W-:Y:S04]  /*26a0*/  BSSY B1, `(.L_x_60) ;  /* 0x0000006000017945 */ /* 0x000fe80003800000 */
[----:B------:R1:W-:Y:S01]  /*26b0*/  @!P1 STG.E.U8 desc[UR38][R4.64+0x18], R3 ;  /* 0x0000180304009986 */ /* 0x0003e2000c101126 */
[----:B------:R-:W-:Y:S05]  /*26c0*/  @P4 BRA `(.L_x_61) ;  /* 0x00000000000c4947 */ /* 0x000fea0003800000 */
[----:B------:R-:W1:Y:S02]  /*26d0*/  LDG.E.U8 R63, desc[UR38][R10.64+0x19] ;  /* 0x000019260a3f7981 */ /* 0x000e64000c1e1100 */
[----:B-1----:R-:W-:-:S05]  /*26e0*/  PRMT R3, R63, 0x8880, RZ ;  /* 0x000088803f037816 */ /* 0x002fca00000000ff */
[----:B------:R-:W-:-:S07]  /*26f0*/  IMAD R14, R3, R56, RZ ;  /* 0x00000038030e7224 */ /* 0x000fce00078e02ff */
.L_x_61:
[----:B------:R-:W-:Y:S05]  /*2700*/  BSYNC B1 ;  /* 0x0000000000017941 */ /* 0x000fea0003800000 */
.L_x_60:
[----:B------:R-:W-:Y:S01]  /*2710*/  @!P4 IMAD R39, R39, R19, R14 ;  /* 0x000000132727c224 */ /* 0x000fe200078e020e */
[----:B------:R-:W-:Y:S04]  /*2720*/  BSSY B1, `(.L_x_62) ;  /* 0x0000006000017945 */ /* 0x000fe80003800000 */
[----:B------:R0:W-:Y:S01]  /*2730*/  @!P4 STG.E.U8 desc[UR38][R4.64+0x19], R39 ;  /* 0x000019270400c986 */ /* 0x0001e2000c101126 */
[----:B------:R-:W-:Y:S05]  /*2740*/  @P5 BRA `(.L_x_63) ;  /* 0x00000000000c5947 */ /* 0x000fea0003800000 */
[----:B------:R-:W1:Y:S02]  /*2750*/  LDG.E.U8 R63, desc[UR38][R8.64+0x20] ;  /* 0x00002026083f7981 */ /* 0x000e64000c1e1100 */
[----:B-1----:R-:W-:-:S05]  /*2760*/  PRMT R3, R63, 0x8880, RZ ;  /* 0x000088803f037816 */ /* 0x002fca00000000ff */
[----:B------:R-:W-:-:S07]  /*2770*/  IMAD R14, R3, R56, RZ ;  /* 0x00000038030e7224 */ /* 0x000fce00078e02ff */
.L_x_63:
[----:B------:R-:W-:Y:S05]  /*2780*/  BSYNC B1 ;  /* 0x0000000000017941 */ /* 0x000fea0003800000 */
.L_x_62:
[----:B-1----:R-:W-:Y:S01]  /*2790*/  @!P5 IMAD R3, R40, R19, R14 ;  /* 0x000000132803d224 */ /* 0x002fe200078e020e */
[----:B------:R-:W-:Y:S04]  /*27a0*/  BSSY B1, `(.L_x_64) ;  /* 0x0000006000017945 */ /* 0x000fe80003800000 */
[----:B------:R1:W-:Y:S01]  /*27b0*/  @!P5 STG.E.U8 desc[UR38][R6.64+0x20], R3 ;  /* 0x000020030600d986 */ /* 0x0003e2000c101126 */
[----:B------:R-:W-:Y:S05]  /*27c0*/  @P0 BRA `(.L_x_65) ;  /* 0x00000000000c0947 */ /* 0x000fea0003800000 */
[----:B------:R-:W1:Y:S02]  /*27d0*/  LDG.E.U8 R63, desc[UR38][R8.64+0x21] ;  /* 0x00002126083f7981 */ /* 0x000e64000c1e1100 */
[----:B-1----:R-:W-:-:S05]  /*27e0*/  PRMT R3, R63, 0x8880, RZ ;  /* 0x000088803f037816 */ /* 0x002fca00000000ff */
[----:B------:R-:W-:-:S07]  /*27f0*/  IMAD R14, R3, R56, RZ ;  /* 0x00000038030e7224 */ /* 0x000fce00078e02ff */
.L_x_65:
[----:B------:R-:W-:Y:S05]  /*2800*/  BSYNC B1 ;  /* 0x0000000000017941 */ /* 0x000fea0003800000 */
.L_x_64:
        /* <DEDUP_REMOVED lines=13> */
.L_x_67:
[----:B------:R-:W-:Y:S05]  /*28e0*/  BSYNC B1 ;  /* 0x0000000000017941 */ /* 0x000fea0003800000 */
.L_x_66:
[----:B-1----:R-:W-:Y:S01]  /*28f0*/  @!P3 IMAD R3, R42, R19, R14 ;  /* 0x000000132a03b224 */ /* 0x002fe200078e020e */
[----:B------:R-:W-:Y:S04]  /*2900*/  BSSY B1, `(.L_x_68) ;  /* 0x0000006000017945 */ /* 0x000fe80003800000 */
[----:B------:R1:W-:Y:S01]  /*2910*/  @!P3 STG.E.U8 desc[UR38][R4.64+0x20], R3 ;  /* 0x000020030400b986 */ /* 0x0003e2000c101126 */
[----:B------:R-:W-:Y:S05]  /*2920*/  @P2 BRA `(.L_x_69) ;  /* 0x00000000000c2947 */ /* 0x000fea0003800000 */
[----:B------:R-:W1:Y:S02]  /*2930*/  LDG.E.U8 R63, desc[UR38][R10.64+0x21] ;  /* 0x000021260a3f7981 */ /* 0x000e64000c1e1100 */
[----:B-1----:R-:W-:-:S05]  /*2940*/  PRMT R3, R63, 0x8880, RZ ;  /* 0x000088803f037816 */ /* 0x002fca00000000ff */
[----:B------:R-:W-:-:S07]  /*2950*/  IMAD R14, R3, R56, RZ ;  /* 0x00000038030e7224 */ /* 0x000fce00078e02ff */
.L_x_69:
[----:B------:R-:W-:Y:S05]  /*2960*/  BSYNC B1 ;  /* 0x0000000000017941 */ /* 0x000fea0003800000 */
.L_x_68:
[----:B------:R-:W-:Y:S01]  /*2970*/  @!P2 IMAD R43, R43, R19, R14 ;  /* 0x000000132b2ba224 */ /* 0x000fe200078e020e */
[----:B------:R-:W-:Y:S04]  /*2980*/  BSSY B1, `(.L_x_70) ;  /* 0x0000006000017945 */ /* 0x000fe80003800000 */
[----:B------:R0:W-:Y:S01]  /*2990*/  @!P2 STG.E.U8 desc[UR38][R4.64+0x21], R43 ;  /* 0x0000212b0400a986 */ /* 0x0001e2000c101126 */
[----:B------:R-:W-:Y:S05]  /*29a0*/  @P0 BRA `(.L_x_71) ;  /* 0x00000000000c0947 */ /* 0x000fea0003800000 */
[----:B------:R-:W1:Y:S02]  /*29b0*/  LDG.E.U8 R63, desc[UR38][R8.64+0x28] ;  /* 0x00002826083f7981 */ /* 0x000e64000c1e1100 */
[----:B-1----:R-:W-:-:S05]  /*29c0*/  PRMT R3, R63, 0x8880, RZ ;  /* 0x000088803f037816 */ /* 0x002fca00000000ff */
[----:B------:R-:W-:-:S07]  /*29d0*/  IMAD R14, R3, R56, RZ ;  /* 0x00000038030e7224 */ /* 0x000fce00078e02ff */
.L_x_71:
[----:B------:R-:W-:Y:S05]  /*29e0*/  BSYNC B1 ;  /* 0x0000000000017941 */ /* 0x000fea0003800000 */
.L_x_70:
[----:B-1----:R-:W-:Y:S01]  /*29f0*/  @!P0 IMAD R3, R44, R19, R14 ;  /* 0x000000132c038224 */ /* 0x002fe200078e020e */
[----:B------:R-:W-:Y:S04]  /*2a00*/  BSSY B1, `(.L_x_72) ;  /* 0x0000006000017945 */ /* 0x000fe80003800000 */
[----:B------:R1:W-:Y:S01]  /*2a10*/  @!P0 STG.E.U8 desc[UR38][R6.64+0x28], R3 ;  /* 0x0000280306008986 */ /* 0x0003e2000c101126 */
[----:B------:R-:W-:Y:S05]  /*2a20*/  @P5 BRA `(.L_x_73) ;  /* 0x00000000000c5947 */ /* 0x000fea0003800000 */
[----:B------:R-:W1:Y:S02]  /*2a30*/  LDG.E.U8 R63, desc[UR38][R8.64+0x29] ;  /* 0x00002926083f7981 */ /* 0x000e64000c1e1100 */
[----:B-1----:R-:W-:-:S05]  /*2a40*/  PRMT R3, R63, 0x8880, RZ ;  /* 0x000088803f037816 */ /* 0x002fca00000000ff */
[----:B------:R-:W-:-:S07]  /*2a50*/  IMAD R14, R3, R56, RZ ;  /* 0x00000038030e7224 */ /* 0x000fce00078e02ff */
.L_x_73:
[----:B------:R-:W-:Y:S05]  /*2a60*/  BSYNC B1 ;  /* 0x0000000000017941 */ /* 0x000fea0003800000 */
.L_x_72:
        /* <DEDUP_REMOVED lines=13> */
.L_x_75:
[----:B------:R-:W-:Y:S05]  /*2b40*/  BSYNC B1 ;  /* 0x0000000000017941 */ /* 0x000fea0003800000 */
.L_x_74:
[----:B-1----:R-:W-:Y:S01]  /*2b50*/  @!P4 IMAD R3, R46, R19, R14 ;  /* 0x000000132e03c224 */ /* 0x002fe200078e020e */
[----:B------:R-:W-:Y:S04]  /*2b60*/  BSSY B1, `(.L_x_76) ;  /* 0x0000006000017945 */ /* 0x000fe80003800000 */
[----:B------:R1:W-:Y:S01]  /*2b70*/  @!P4 STG.E.U8 desc[UR38][R4.64+0x28], R3 ;  /* 0x000028030400c986 */ /* 0x0003e2000c101126 */
[----:B------:R-:W-:Y:S05]  /*2b80*/  @P1 BRA `(.L_x_77) ;  /* 0x00000000000c1947 */ /* 0x000fea0003800000 */
[----:B------:R-:W1:Y:S02]  /*2b90*/  LDG.E.U8 R63, desc[UR38][R10.64+0x29] ;  /* 0x000029260a3f7981 */ /* 0x000e64000c1e1100 */
[----:B-1----:R-:W-:-:S05]  /*2ba0*/  PRMT R3, R63, 0x8880, RZ ;  /* 0x000088803f037816 */ /* 0x002fca00000000ff */
[----:B------:R-:W-:-:S07]  /*2bb0*/  IMAD R14, R3, R56, RZ ;  /* 0x00000038030e7224 */ /* 0x000fce00078e02ff */
.L_x_77:
[----:B------:R-:W-:Y:S05]  /*2bc0*/  BSYNC B1 ;  /* 0x0000000000017941 */ /* 0x000fea0003800000 */
.L_x_76:
[----:B------:R-:W-:Y:S01]  /*2bd0*/  @!P1 IMAD R47, R47, R19, R14 ;  /* 0x000000132f2f9224 */ /* 0x000fe200078e020e */
[----:B------:R-:W-:Y:S04]  /*2be0*/  BSSY B1, `(.L_x_78) ;  /* 0x0000006000017945 */ /* 0x000fe80003800000 */
[----:B------:R0:W-:Y:S01]  /*2bf0*/  @!P1 STG.E.U8 desc[UR38][R4.64+0x29], R47 ;  /* 0x0000292f04009986 */ /* 0x0001e2000c101126 */
[----:B------:R-:W-:Y:S05]  /*2c00*/  @P3 BRA `(.L_x_79) ;  /* 0x00000000000c3947 */ /* 0x000fea0003800000 */
[----:B------:R-:W1:Y:S02]  /*2c10*/  LDG.E.U8 R63, desc[UR38][R8.64+0x30] ;  /* 0x00003026083f7981 */ /* 0x000e64000c1e1100 */
[----:B-1----:R-:W-:-:S05]  /*2c20*/  PRMT R3, R63, 0x8880, RZ ;  /* 0x000088803f037816 */ /* 0x002fca00000000ff */
[----:B------:R-:W-:-:S07]  /*2c30*/  IMAD R14, R3, R56, RZ ;  /* 0x00000038030e7224 */ /* 0x000fce00078e02ff */
.L_x_79:
[----:B------:R-:W-:Y:S05]  /*2c40*/  BSYNC B1 ;  /* 0x0000000000017941 */ /* 0x000fea0003800000 */
.L_x_78:
[----:B-1----:R-:W-:Y:S01]  /*2c50*/  @!P3 IMAD R3, R48, R19, R14 ;  /* 0x000000133003b224 */ /* 0x002fe200078e020e */
[----:B------:R-:W-:Y:S04]  /*2c60*/  BSSY B1, `(.L_x_80) ;  /* 0x0000006000017945 */ /* 0x000fe80003800000 */
[----:B------:R1:W-:Y:S01]  /*2c70*/  @!P3 STG.E.U8 desc[UR38][R6.64+0x30], R3 ;  /* 0x000030030600b986 */ /* 0x0003e2000c101126 */
[----:B------:R-:W-:Y:S05]  /*2c80*/  @P5 BRA `(.L_x_81) ;  /* 0x00000000000c5947 */ /* 0x000fea0003800000 */
[----:B------:R-:W1:Y:S02]  /*2c90*/  LDG.E.U8 R63, desc[UR38][R8.64+0x31] ;  /* 0x00003126083f7981 */ /* 0x000e64000c1e1100 */
[----:B-1----:R-:W-:-:S05]  /*2ca0*/  PRMT R3, R63, 0x8880, RZ ;  /* 0x000088803f037816 */ /* 0x002fca00000000ff */
[----:B------:R-:W-:-:S07]  /*2cb0*/  IMAD R14, R3, R56, RZ ;  /* 0x00000038030e7224 */ /* 0x000fce00078e02ff */
.L_x_81:
[----:B------:R-:W-:Y:S05]  /*2cc0*/  BSYNC B1 ;  /* 0x0000000000017941 */ /* 0x000fea0003800000 */
.L_x_80:
        /* <DEDUP_REMOVED lines=9> */
[----:B------:R-:W-:Y:S01]  /*2d60*/  ISETP.LT.OR P3, PT, R66, 0x9, !P3 ;  /* 0x000000094200780c */ /* 0x000fe20005f61670 */
[----:B------:R-:W-:-:S12]  /*2d70*/  @P2 BRA `(.L_x_83) ;  /* 0x00000000000c2947 */ /* 0x000fd80003800000 */
[----:B------:R-:W1:Y:S02]  /*2d80*/  LDG.E.U8 R63, desc[UR38][R10.64+0x30] ;  /* 0x000030260a3f7981 */ /* 0x000e64000c1e1100 */
[----:B-1----:R-:W-:-:S05]  /*2d90*/  PRMT R3, R63, 0x8880, RZ ;  /* 0x000088803f037816 */ /* 0x002fca00000000ff */
[----:B------:R-:W-:-:S07]  /*2da0*/  IMAD R14, R3, R56, RZ ;  /* 0x00000038030e7224 */ /* 0x000fce00078e02ff */
.L_x_83:
[----:B------:R-:W-:Y:S05]  /*2db0*/  BSYNC B1 ;  /* 0x0000000000017941 */ /* 0x000fea0003800000 */
.L_x_82:
[----:B-1----:R-:W-:Y:S01]  /*2dc0*/  @!P2 IMAD R3, R50, R19, R14 ;  /* 0x000000133203a224 */ /* 0x002fe200078e020e */
[----:B------:R-:W-:Y:S04]  /*2dd0*/  BSSY B1, `(.L_x_84) ;  /* 0x0000006000017945 */ /* 0x000fe80003800000 */
[----:B------:R1:W-:Y:S01]  /*2de0*/  @!P2 STG.E.U8 desc[UR38][R4.64+0x30], R3 ;  /* 0x000030030400a986 */ /* 0x0003e2000c101126 */
[----:B------:R-:W-:Y:S05]  /*2df0*/  @P0 BRA `(.L_x_85) ;  /* 0x00000000000c0947 */ /* 0x000fea0003800000 */
[----:B------:R-:W1:Y:S02]  /*2e00*/  LDG.E.U8 R63, desc[UR38][R10.64+0x31] ;  /* 0x000031260a3f7981 */ /* 0x000e64000c1e1100 */
[----:B-1----:R-:W-:-:S05]  /*2e10*/  PRMT R3, R63, 0x8880, RZ ;  /* 0x000088803f037816 */ /* 0x002fca00000000ff */
[----:B------:R-:W-:-:S07]  /*2e20*/  IMAD R14, R3, R56, RZ ;  /* 0x00000038030e7224 */ /* 0x000fce00078e02ff */
.L_x_85:
[----:B------:R-:W-:Y:S05]  /*2e30*/  BSYNC B1 ;  /* 0x0000000000017941 */ /* 0x000fea0003800000 */
.L_x_84:
[----:B------:R-:W-:Y:S01]  /*2e40*/  @!P0 IMAD R51, R51, R19, R14 ;  /* 0x0000001333338224 */ /* 0x000fe200078e020e */
[----:B------:R-:W-:Y:S04]  /*2e50*/  BSSY B1, `(.L_x_86) ;  /* 0x0000006000017945 */ /* 0x000fe80003800000 */
[----:B------:R0:W-:Y:S01]  /*2e60*/  @!P0 STG.E.U8 desc[UR38][R4.64+0x31], R51 ;  /* 0x0000313304008986 */ /* 0x0001e2000c101126 */
[----:B------:R-:W-:Y:S05]  /*2e70*/  @P5 BRA `(.L_x_87) ;  /* 0x00000000000c5947 */ /* 0x000fea0003800000 */
[----:B------:R-:W1:Y:S02]  /*2e80*/  LDG.E.U8 R63, desc[UR38][R8.64+0x38] ;  /* 0x00003826083f7981 */ /* 0x000e64000c1e1100 */
[----:B-1----:R-:W-:-:S05]  /*2e90*/  PRMT R3, R63, 0x8880, RZ ;  /* 0x000088803f037816 */ /* 0x002fca00000000ff */
[----:B------:R-:W-:-:S07]  /*2ea0*/  IMAD R14, R3, R56, RZ ;  /* 0x00000038030e7224 */ /* 0x000fce00078e02ff */
.L_x_87:
[----:B------:R-:W-:Y:S05]  /*2eb0*/  BSYNC B1 ;  /* 0x0000000000017941 */ /* 0x000fea0003800000 */
.L_x_86:
[----:B-1----:R-:W-:Y:S01]  /*2ec0*/  @!P5 IMAD R3, R52, R19, R14 ;  /* 0x000000133403d224 */ /* 0x002fe200078e020e */
[----:B------:R-:W-:Y:S04]  /*2ed0*/  BSSY B1, `(.L_x_88) ;  /* 0x0000006000017945 */ /* 0x000fe80003800000 */
[----:B------:R1:W-:Y:S01]  /*2ee0*/  @!P5 STG.E.U8 desc[UR38][R6.64+0x38], R3 ;  /* 0x000038030600d986 */ /* 0x0003e2000c101126 */
[----:B------:R-:W-:Y:S05]  /*2ef0*/  @P4 BRA `(.L_x_89) ;  /* 0x00000000000c4947 */ /* 0x000fea0003800000 */
[----:B------:R-:W1:Y:S02]  /*2f00*/  LDG.E.U8 R63, desc[UR38][R8.64+0x39] ;  /* 0x00003926083f7981 */ /* 0x000e64000c1e1100 */
[----:B-1----:R-:W-:-:S05]  /*2f10*/  PRMT R3, R63, 0x8880, RZ ;  /* 0x000088803f037816 */ /* 0x002fca00000000ff */
[----:B------:R-:W-:-:S07]  /*2f20*/  IMAD R14, R3, R56, RZ ;  /* 0x00000038030e7224 */ /* 0x000fce00078e02ff */
.L_x_89:
[----:B------:R-:W-:Y:S05]  /*2f30*/  BSYNC B1 ;  /* 0x0000000000017941 */ /* 0x000fea0003800000 */
.L_x_88:
[----:B------:R-:W-:Y:S01]  /*2f40*/  @!P4 IMAD R53, R53, R19, R14 ;  /* 0x000000133535c224 */ /* 0x000fe200078e020e */
[----:B------:R-:W-:Y:S04]  /*2f50*/  BSSY B1, `(.L_x_90) ;  /* 0x0000006000017945 */ /* 0x000fe80003800000 */
[----:B------:R0:W-:Y:S01]  /*2f60*/  @!P4 STG.E.U8 desc[UR38][R6.64+0x39], R53 ;  /* 0x000039350600c986 */ /* 0x0001e2000c101126 */
[----:B------:R-:W-:Y:S05]  /*2f70*/  @P3 BRA `(.L_x_91) ;  /* 0x00000000000c3947 */ /* 0x000fea0003800000 */
[----:B------:R-:W1:Y:S02]  /*2f80*/  LDG.E.U8 R63, desc[UR38][R10.64+0x38] ;  /* 0x000038260a3f7981 */ /* 0x000e64000c1e1100 */
[----:B-1----:R-:W-:-:S05]  /*2f90*/  PRMT R3, R63, 0x8880, RZ ;  /* 0x000088803f037816 */ /* 0x002fca00000000ff */
[----:B------:R-:W-:-:S07]  /*2fa0*/  IMAD R14, R3, R56, RZ ;  /* 0x00000038030e7224 */ /* 0x000fce00078e02ff */
.L_x_91:
[----:B------:R-:W-:Y:S05]  /*2fb0*/  BSYNC B1 ;  /* 0x0000000000017941 */ /* 0x000fea0003800000 */
.L_x_90:
[----:B-1----:R-:W-:Y:S01]  /*2fc0*/  @!P3 IMAD R3, R54, R19, R14 ;  /* 0x000000133603b224 */ /* 0x002fe200078e020e */
[----:B------:R-:W-:Y:S01]  /*2fd0*/  ISETP.LT.OR P1, PT, R66, 0x9, !P1 ;  /* 0x000000094200780c */ /* 0x000fe20004f21670 */
[----:B------:R-:W-:Y:S03]  /*2fe0*/  BSSY B1, `(.L_x_92) ;  /* 0x0000006000017945 */ /* 0x000fe60003800000 */
[----:B------:R1:W-:Y:S09]  /*2ff0*/  @!P3 STG.E.U8 desc[UR38][R4.64+0x38], R3 ;  /* 0x000038030400b986 */ /* 0x0003f2000c101126 */
[----:B------:R-:W-:Y:S05]  /*3000*/  @P1 BRA `(.L_x_93) ;  /* 0x00000000000c1947 */ /* 0x000fea0003800000 */
[----:B------:R-:W1:Y:S02]  /*3010*/  LDG.E.U8 R63, desc[UR38][R10.64+0x39] ;  /* 0x000039260a3f7981 */ /* 0x000e64000c1e1100 */
[----:B-1----:R-:W-:-:S05]  /*3020*/  PRMT R3, R63, 0x8880, RZ ;  /* 0x000088803f037816 */ /* 0x002fca00000000ff */
[----:B------:R-:W-:-:S07]  /*3030*/  IMAD R14, R3, R56, RZ ;  /* 0x00000038030e7224 */ /* 0x000fce00078e02ff */
.L_x_93:
[----:B------:R-:W-:Y:S05]  /*3040*/  BSYNC B1 ;  /* 0x0000000000017941 */ /* 0x000fea0003800000 */
.L_x_92:
[----:B------:R-:W-:Y:S01]  /*3050*/  IMAD R55, R55, R19, R14 ;  /* 0x0000001337377224 */ /* 0x000fe200078e020e */
[----:B------:R-:W-:Y:S06]  /*3060*/  @P1 BRA `(.L_x_94) ;  /* 0x0000000400c81947 */ /* 0x000fec0003800000 */
[----:B------:R0:W-:Y:S01]  /*3070*/  STG.E.U8 desc[UR38][R4.64+0x39], R55 ;  /* 0x0000393704007986 */ /* 0x0001e2000c101126 */
[----:B------:R-:W-:Y:S05]  /*3080*/  BRA `(.L_x_94) ;  /* 0x0000000400c07947 */ /* 0x000fea0003800000 */
.L_x_29:
[C---:B------:R-:W-:Y:S02]  /*3090*/  ISETP.GE.AND P1, PT, R64.reuse, 0x1, PT ;  /* 0x000000014000780c */ /* 0x040fe40003f26270 */
[----:B------:R-:W-:Y:S02]  /*30a0*/  ISETP.GE.AND P0, PT, R64, 0x2, PT ;  /* 0x000000024000780c */ /* 0x000fe40003f06270 */
[C---:B------:R-:W-:Y:S02]  /*30b0*/  ISETP.LT.OR P4, PT, R66.reuse, 0x1, !P1 ;  /* 0x000000014200780c */ /* 0x040fe40004f81670 */
[C---:B------:R-:W-:Y:S02]  /*30c0*/  ISETP.LT.OR P5, PT, R66.reuse, 0x1, !P0 ;  /* 0x000000014200780c */ /* 0x040fe400047a1670 */
[C---:B------:R-:W-:Y:S02]  /*30d0*/  ISETP.LT.OR P1, PT, R66.reuse, 0x9, !P1 ;  /* 0x000000094200780c */ /* 0x040fe40004f21670 */
[----:B------:R-:W-:-:S02]  /*30e0*/  ISETP.LT.OR P0, PT, R66, 0x9, !P0 ;  /* 0x000000094200780c */ /* 0x000fc40004701670 */
[C---:B------:R-:W-:Y:S02]  /*30f0*/  ISETP.GE.AND P3, PT, R64.reuse, 0x9, PT ;  /* 0x000000094000780c */ /* 0x040fe40003f66270 */
[----:B------:R-:W-:-:S03]  /*3100*/  ISETP.GE.AND P2, PT, R64, 0xa, PT ;  /* 0x0000000a4000780c */ /* 0x000fc60003f46270 */
[-C--:B------:R-:W-:Y:S02]  /*3110*/  @!P4 IMAD R3, R24, R19.reuse, RZ ;  /* 0x000000131803c224 */ /* 0x080fe400078e02ff */
[-C--:B------:R-:W-:Y:S02]  /*3120*/  @!P5 IMAD R25, R25, R19.reuse, RZ ;  /* 0x000000131919d224 */ /* 0x080fe400078e02ff */
[-C--:B------:R-:W-:Y:S01]  /*3130*/  @!P1 IMAD R9, R26, R19.reuse, RZ ;  /* 0x000000131a099224 */ /* 0x080fe200078e02ff */
[----:B------:R0:W-:Y:S01]  /*3140*/  @!P4 STG.E.U8 desc[UR38][R6.64], R3 ;  /* 0x000000030600c986 */ /* 0x0001e2000c101126 */
[C---:B------:R-:W-:Y:S01]  /*3150*/  ISETP.LT.OR P4, PT, R66.reuse, 0x1, !P3 ;  /* 0x000000014200780c */ /* 0x040fe20005f81670 */
[----:B------:R-:W-:Y:S02]  /*3160*/  @!P0 IMAD R27, R27, R19, RZ ;  /* 0x000000131b1b8224 */ /* 0x000fe400078e02ff */
[----:B------:R-:W-:Y:S01]  /*3170*/  @!P5 STG.E.U8 desc[UR38][R6.64+0x1], R25 ;  /* 0x000001190600d986 */ /* 0x000fe2000c101126 */
[----:B------:R-:W-:-:S02]  /*3180*/  ISETP.LT.OR P5, PT, R66, 0x1, !P2 ;  /* 0x000000014200780c */ /* 0x000fc400057a1670 */
[C---:B------:R-:W-:Y:S01]  /*3190*/  ISETP.LT.OR P2, PT, R66.reuse, 0x9, !P2 ;  /* 0x000000094200780c */ /* 0x040fe20005741670 */
[----:B------:R1:W-:Y:S01]  /*31a0*/  @!P1 STG.E.U8 desc[UR38][R4.64], R9 ;  /* 0x0000000904009986 */ /* 0x0003e2000c101126 */
[----:B------:R-:W-:Y:S02]  /*31b0*/  ISETP.LT.OR P1, PT, R66, 0x9, !P3 ;  /* 0x000000094200780c */ /* 0x000fe40005f21670 */
[C---:B------:R-:W-:Y:S01]  /*31c0*/  ISETP.GE.AND P3, PT, R64.reuse, 0x11, PT ;  /* 0x000000114000780c */ /* 0x040fe20003f66270 */
[----:B------:R-:W-:Y:S01]  /*31d0*/  @!P0 STG.E.U8 desc[UR38][R4.64+0x1], R27 ;  /* 0x0000011b04008986 */ /* 0x000fe2000c101126 */
[----:B------:R-:W-:Y:S01]  /*31e0*/  ISETP.GE.AND P0, PT, R64, 0x12, PT ;  /* 0x000000124000780c */ /* 0x000fe20003f06270 */
[----:B------:R-:W-:-:S04]  /*31f0*/  @!P4 IMAD R11, R28, R19, RZ ;  /* 0x000000131c0bc224 */ /* 0x000fc800078e02ff */
[-C--:B------:R-:W-:Y:S01]  /*3200*/  @!P5 IMAD R29, R29, R19.reuse, RZ ;  /* 0x000000131d1dd224 */ /* 0x080fe200078e02ff */
[----:B------:R-:W-:Y:S01]  /*3210*/  @!P4 STG.E.U8 desc[UR38][R6.64+0x8], R11 ;  /* 0x0000080b0600c986 */ /* 0x000fe2000c101126 */
[C---:B------:R-:W-:Y:S01]  /*3220*/  ISETP.LT.OR P4, PT, R66.reuse, 0x1, !P3 ;  /* 0x000000014200780c */ /* 0x040fe20005f81670 */
[-C--:B------:R-:W-:Y:S02]  /*3230*/  @!P2 IMAD R31, R31, R19.reuse, RZ ;  /* 0x000000131f1fa224 */ /* 0x080fe400078e02ff */
[----:B------:R-:W-:Y:S01]  /*3240*/  @!P5 STG.E.U8 desc[UR38][R6.64+0x9], R29 ;  /* 0x0000091d0600d986 */ /* 0x000fe2000c101126 */
[----:B------:R-:W-:Y:S01]  /*3250*/  ISETP.LT.OR P5, PT, R66, 0x1, !P0 ;  /* 0x000000014200780c */ /* 0x000fe200047a1670 */
[----:B0-----:R-:W-:Y:S01]  /*3260*/  @!P1 IMAD R3, R30, R19, RZ ;  /* 0x000000131e039224 */ /* 0x001fe200078e02ff */
[----:B------:R-:W-:Y:S01]  /*3270*/  ISETP.LT.OR P0, PT, R66, 0x9, !P0 ;  /* 0x000000094200780c */ /* 0x000fe20004701670 */
[----:B------:R-:W-:Y:S01]  /*3280*/  @!P2 STG.E.U8 desc[UR38][R4.64+0x9], R31 ;  /* 0x0000091f0400a986 */ /* 0x000fe2000c101126 */
[----:B------:R-:W-:-:S03]  /*3290*/  ISETP.GE.AND P2, PT, R64, 0x19, PT ;  /* 0x000000194000780c */ /* 0x000fc60003f46270 */
[----:B------:R0:W-:Y:S01]  /*32a0*/  @!P1 STG.E.U8 desc[UR38][R4.64+0x8], R3 ;  /* 0x0000080304009986 */ /* 0x0001e2000c101126 */
[----:B------:R-:W-:Y:S01]  /*32b0*/  ISETP.LT.OR P1, PT, R66, 0x9, !P3 ;  /* 0x000000094200780c */ /* 0x000fe20005f21670 */
[----:B-1----:R-:W-:Y:S01]  /*32c0*/  @!P4 IMAD R9, R32, R19, RZ ;  /* 0x000000132009c224 */ /* 0x002fe200078e02ff */
[----:B------:R-:W-:-:S03]  /*32d0*/  ISETP.GE.AND P3, PT, R64, 0x1a, PT ;  /* 0x0000001a4000780c */ /* 0x000fc60003f66270 */
[-C--:B------:R-:W-:Y:S01]  /*32e0*/  @!P5 IMAD R33, R33, R19.reuse, RZ ;  /* 0x000000132121d224 */ /* 0x080fe200078e02ff */
[----:B------:R-:W-:Y:S01]  /*32f0*/  @!P4 STG.E.U8 desc[UR38][R6.64+0x10], R9 ;  /* 0x000010090600c986 */ /* 0x000fe2000c101126 */
[C---:B------:R-:W-:Y:S01]  /*3300*/  ISETP.LT.OR P4, PT, R66.reuse, 0x1, !P3 ;  /* 0x000000014200780c */ /* 0x040fe20005f81670 */
[-C--:B------:R-:W-:Y:S01]  /*3310*/  @!P0 IMAD R35, R35, R19.reuse, RZ ;  /* 0x0000001323238224 */ /* 0x080fe200078e02ff */
[C---:B------:R-:W-:Y:S01]  /*3320*/  ISETP.LT.OR P3, PT, R66.reuse, 0x9, !P3 ;  /* 0x000000094200780c */ /* 0x040fe20005f61670 */
[----:B------:R-:W-:Y:S01]  /*3330*/  @!P5 STG.E.U8 desc[UR38][R6.64+0x11], R33 ;  /* 0x000011210600d986 */ /* 0x000fe2000c101126 */
[----:B------:R-:W-:Y:S02]  /*3340*/  ISETP.LT.OR P5, PT, R66, 0x1, !P2 ;  /* 0x000000014200780c */ /* 0x000fe400057a1670 */
[----:B0-----:R-:W-:Y:S01]  /*3350*/  @!P1 IMAD R3, R34, R19, RZ ;  /* 0x0000001322039224 */ /* 0x001fe200078e02ff */
[----:B------:R-:W-:Y:S01]  /*3360*/  @!P0 STG.E.U8 desc[UR38][R4.64+0x11], R35 ;  /* 0x0000112304008986 */ /* 0x000fe2000c101126 */
[----:B------:R-:W-:-:S02]  /*3370*/  ISETP.LT.OR P2, PT, R66, 0x9, !P2 ;  /* 0x000000094200780c */ /* 0x000fc40005741670 */
[C---:B------:R-:W-:Y:S01]  /*3380*/  ISETP.GE.AND P0, PT, R64.reuse, 0x21, PT ;  /* 0x000000214000780c */ /* 0x040fe20003f06270 */
[----:B------:R0:W-:Y:S01]  /*3390*/  @!P1 STG.E.U8 desc[UR38][R4.64+0x10], R3 ;  /* 0x0000100304009986 */ /* 0x0001e2000c101126 */
[----:B------:R-:W-:Y:S01]  /*33a0*/  ISETP.GE.AND P1, PT, R64, 0x22, PT ;  /* 0x000000224000780c */ /* 0x000fe20003f26270 */
[-C--:B------:R-:W-:Y:S02]  /*33b0*/  @!P4 IMAD R37, R37, R19.reuse, RZ ;  /* 0x000000132525c224 */ /* 0x080fe400078e02ff */
[-C--:B------:R-:W-:Y:S02]  /*33c0*/  @!P3 IMAD R39, R39, R19.reuse, RZ ;  /* 0x000000132727b224 */ /* 0x080fe400078e02ff */
[-C--:B------:R-:W-:Y:S01]  /*33d0*/  @!P5 IMAD R11, R36, R19.reuse, RZ ;  /* 0x00000013240bd224 */ /* 0x080fe200078e02ff */
[----:B------:R-:W-:Y:S01]  /*33e0*/  @!P4 STG.E.U8 desc[UR38][R6.64+0x19], R37 ;  /* 0x000019250600c986 */ /* 0x000fe2000c101126 */
[C---:B------:R-:W-:Y:S02]  /*33f0*/  ISETP.LT.OR P4, PT, R66.reuse, 0x1, !P0 ;  /* 0x000000014200780c */ /* 0x040fe40004781670 */
[C---:B------:R-:W-:Y:S01]  /*3400*/  ISETP.LT.OR P0, PT, R66.reuse, 0x9, !P0 ;  /* 0x000000094200780c */ /* 0x040fe20004701670 */
[----:B------:R-:W-:Y:S01]  /*3410*/  @!P5 STG.E.U8 desc[UR38][R6.64+0x18], R11 ;  /* 0x0000180b0600d986 */ /* 0x000fe2000c101126 */
[----:B------:R-:W-:Y:S01]  /*3420*/  ISETP.LT.OR P5, PT, R66, 0x1, !P1 ;  /* 0x000000014200780c */ /* 0x000fe20004fa1670 */
[----:B0-----:R-:W-:Y:S01]  /*3430*/  @!P2 IMAD R3, R38, R19, RZ ;  /* 0x000000132603a224 */ /* 0x001fe200078e02ff */
[----:B------:R-:W-:Y:S01]  /*3440*/  ISETP.LT.OR P1, PT, R66, 0x9, !P1 ;  /* 0x000000094200780c */ /* 0x000fe20004f21670 */
[----:B------:R-:W-:Y:S01]  /*3450*/  @!P3 STG.E.U8 desc[UR38][R4.64+0x19], R39 ;  /* 0x000019270400b986 */ /* 0x000fe2000c101126 */
[----:B------:R-:W-:-:S03]  /*3460*/  ISETP.GE.AND P3, PT, R64, 0x29, PT ;  /* 0x000000294000780c */ /* 0x000fc60003f66270 */
[----:B------:R0:W-:Y:S01]  /*3470*/  @!P2 STG.E.U8 desc[UR38][R4.64+0x18], R3 ;  /* 0x000018030400a986 */ /* 0x0001e2000c101126 */
[----:B------:R-:W-:Y:S01]  /*3480*/  ISETP.GE.AND P2, PT, R64, 0x2a, PT ;  /* 0x0000002a4000780c */ /* 0x000fe20003f46270 */
[----:B------:R-:W-:-:S04]  /*3490*/  @!P4 IMAD R9, R40, R19, RZ ;  /* 0x000000132809c224 */ /* 0x000fc800078e02ff */
[-C--:B------:R-:W-:Y:S01]  /*34a0*/  @!P5 IMAD R41, R41, R19.reuse, RZ ;  /* 0x000000132929d224 */ /* 0x080fe200078e02ff */
[----:B------:R-:W-:Y:S01]  /*34b0*/  @!P4 STG.E.U8 desc[UR38][R6.64+0x20], R9 ;  /* 0x000020090600c986 */ /* 0x000fe2000c101126 */
[C---:B------:R-:W-:Y:S01]  /*34c0*/  ISETP.LT.OR P4, PT, R66.reuse, 0x1, !P3 ;  /* 0x000000014200780c */ /* 0x040fe20005f81670 */
[-C--:B------:R-:W-:Y:S01]  /*34d0*/  @!P1 IMAD R43, R43, R19.reuse, RZ ;  /* 0x000000132b2b9224 */ /* 0x080fe200078e02ff */
        /* <DEDUP_REMOVED lines=25> */
[----:B------:R1:W-:Y:S01]  /*3670*/  @!P4 STG.E.U8 desc[UR38][R6.64+0x30], R9 ;  /* 0x000030090600c986 */ /* 0x0003e2000c101126 */
[C---:B------:R-:W-:Y:S01]  /*3680*/  ISETP.LT.OR P4, PT, R66.reuse, 0x1, !P2 ;  /* 0x000000014200780c */ /* 0x040fe20005781670 */
[-C--:B------:R-:W-:Y:S01]  /*3690*/  @!P0 IMAD R51, R51, R19.reuse, RZ ;  /* 0x0000001333338224 */ /* 0x080fe200078e02ff */
[C---:B------:R-:W-:Y:S01]  /*36a0*/  ISETP.LT.OR P2, PT, R66.reuse, 0x9, !P2 ;  /* 0x000000094200780c */ /* 0x040fe20005741670 */
[----:B------:R2:W-:Y:S01]  /*36b0*/  @!P5 STG.E.U8 desc[UR38][R6.64+0x31], R49 ;  /* 0x000031310600d986 */ /* 0x0005e2000c101126 */
[----:B------:R-:W-:Y:S01]  /*36c0*/  ISETP.LT.OR P5, PT, R66, 0x1, !P3 ;  /* 0x000000014200780c */ /* 0x000fe20005fa1670 */
[-C--:B0-----:R-:W-:Y:S01]  /*36d0*/  @!P1 IMAD R3, R50, R19.reuse, RZ ;  /* 0x0000001332039224 */ /* 0x081fe200078e02ff */
[----:B------:R-:W-:Y:S01]  /*36e0*/  ISETP.LT.OR P3, PT, R66, 0x9, !P3 ;  /* 0x000000094200780c */ /* 0x000fe20005f61670 */
[----:B------:R2:W-:Y:S04]  /*36f0*/  @!P0 STG.E.U8 desc[UR38][R4.64+0x31], R51 ;  /* 0x0000313304008986 */ /* 0x0005e8000c101126 */
[----:B------:R2:W-:Y:S02]  /*3700*/  @!P1 STG.E.U8 desc[UR38][R4.64+0x30], R3 ;  /* 0x0000300304009986 */ /* 0x0005e4000c101126 */
[----:B------:R-:W-:-:S02]  /*3710*/  @!P4 IMAD R11, R52, R19, RZ ;  /* 0x00000013340bc224 */ /* 0x000fc400078e02ff */
[-C--:B-1----:R-:W-:Y:S02]  /*3720*/  @!P2 IMAD R9, R54, R19.reuse, RZ ;  /* 0x000000133609a224 */ /* 0x082fe400078e02ff */
[-C--:B------:R-:W-:Y:S01]  /*3730*/  @!P5 IMAD R53, R53, R19.reuse, RZ ;  /* 0x000000133535d224 */ /* 0x080fe200078e02ff */
[----:B------:R2:W-:Y:S01]  /*3740*/  @!P4 STG.E.U8 desc[UR38][R6.64+0x38], R11 ;  /* 0x0000380b0600c986 */ /* 0x0005e2000c101126 */
[----:B------:R-:W-:-:S03]  /*3750*/  @!P3 IMAD R55, R55, R19, RZ ;  /* 0x000000133737b224 */ /* 0x000fc600078e02ff */
[----:B------:R2:W-:Y:S04]  /*3760*/  @!P5 STG.E.U8 desc[UR38][R6.64+0x39], R53 ;  /* 0x000039350600d986 */ /* 0x0005e8000c101126 */
[----:B------:R2:W-:Y:S04]  /*3770*/  @!P2 STG.E.U8 desc[UR38][R4.64+0x38], R9 ;  /* 0x000038090400a986 */ /* 0x0005e8000c101126 */
[----:B------:R2:W-:Y:S02]  /*3780*/  @!P3 STG.E.U8 desc[UR38][R4.64+0x39], R55 ;  /* 0x000039370400b986 */ /* 0x0005e4000c101126 */
.L_x_94:
[----:B------:R-:W-:Y:S05]  /*3790*/  BSYNC B0 ;  /* 0x0000000000007941 */ /* 0x000fea0003800000 */
.L_x_28:
[----:B------:R-:W-:Y:S01]  /*37a0*/  IADD3 R16, P0, R16, UR36, RZ ;  /* 0x0000002410107c10 */ /* 0x000fe2000ff1e0ff */
[----:B------:R-:W-:Y:S01]  /*37b0*/  ULDC.64 UR4, c[0x0][0x650] ;  /* 0x0001940000047ab9 */ /* 0x000fe20000000a00 */
[----:B-12---:R-:W-:Y:S01]  /*37c0*/  PRMT R3, RZ, 0x7610, R3 ;  /* 0x00007610ff037816 */ /* 0x006fe20000000003 */
[----:B------:R-:W-:Y:S01]  /*37d0*/  IMAD.MOV.U32 R64, RZ, RZ, -0x1 ;  /* 0xffffffffff407424 */ /* 0x000fe200078e00ff */
[----:B------:R-:W-:Y:S01]  /*37e0*/  IADD3.X R17, R17, UR42, RZ, P0, !PT ;  /* 0x0000002a11117c10 */ /* 0x000fe200087fe4ff */
[----:B------:R-:W-:Y:S01]  /*37f0*/  IMAD.MOV.U32 R67, RZ, RZ, -0x1 ;  /* 0xffffffffff437424 */ /* 0x000fe200078e00ff */
[----:B------:R-:W-:-:S04]  /*3800*/  ISETP.GE.U32.AND P0, PT, R16, UR4, PT ;  /* 0x0000000410007c0c */ /* 0x000fc8000bf06070 */
[----:B------:R-:W-:-:S13]  /*3810*/  ISETP.GE.U32.AND.EX P0, PT, R17, UR5, PT, P0 ;  /* 0x0000000511007c0c */ /* 0x000fda000bf06100 */
[----:B------:R-:W-:Y:S05]  /*3820*/  @P0 BRA `(.L_x_95) ;  /* 0x0000000400500947 */ /* 0x000fea0003800000 */
[----:B------:R-:W1:Y:S01]  /*3830*/  LDC.64 R10, c[0x0][0x628] ;  /* 0x00018a00ff0a7b82 */ /* 0x000e620000000a00 */
[----:B------:R-:W2:Y:S01]  /*3840*/  S2R R20, SR_CTAID.X ;  /* 0x0000000000147919 */ /* 0x000ea20000002500 */
[----:B0-----:R-:W-:Y:S02]  /*3850*/  IMAD.MOV.U32 R8, RZ, RZ, R16 ;  /* 0x000000ffff087224 */ /* 0x001fe400078e0010 */
[----:B------:R-:W-:Y:S01]  /*3860*/  IMAD.MOV.U32 R9, RZ, RZ, R17 ;  /* 0x000000ffff097224 */ /* 0x000fe200078e0011 */
[----:B------:R-:W0:Y:S03]  /*3870*/  S2R R21, SR_CTAID.Y ;  /* 0x0000000000157919 */ /* 0x000e260000002600 */
[----:B------:R-:W0:Y:S08]  /*3880*/  LDC R0, c[0x0][0x630] ;  /* 0x00018c00ff007b82 */ /* 0x000e300000000800 */
[----:B------:R-:W0:Y:S01]  /*3890*/  LDC.64 R14, c[0x0][0x620] ;  /* 0x00018800ff0e7b82 */ /* 0x000e220000000a00 */
[----:B-1----:R-:W-:-:S04]  /*38a0*/  ISETP.NE.U32.AND P0, PT, R10, RZ, PT ;  /* 0x000000ff0a00720c */ /* 0x002fc80003f05070 */
[----:B------:R-:W-:-:S13]  /*38b0*/  ISETP.NE.AND.EX P0, PT, R11, RZ, PT, P0 ;  /* 0x000000ff0b00720c */ /* 0x000fda0003f05300 */
[----:B0-2---:R-:W-:Y:S05]  /*38c0*/  @!P0 BRA `(.L_x_96) ;  /* 0x0000000000288947 */ /* 0x005fea0003800000 */
[----:B------:R-:W0:Y:S02]  /*38d0*/  LDC R3, c[0x0][0x634] ;  /* 0x00018d00ff037b82 */ /* 0x000e240000000800 */
[----:B0-----:R-:W-:-:S05]  /*38e0*/  IADD3 R3, P0, R16, R3, RZ ;  /* 0x0000000310037210 */ /* 0x001fca0007f1e0ff */
[----:B------:R-:W-:-:S04]  /*38f0*/  IMAD.X R13, RZ, RZ, R17, P0 ;  /* 0x000000ffff0d7224 */ /* 0x000fc800000e0611 */
[----:B---3--:R-:W-:-:S04]  /*3900*/  IMAD.WIDE.U32 R4, R13, R10, RZ ;  /* 0x0000000a0d047225 */ /* 0x008fc800078e00ff */
[----:B----4-:R-:W-:-:S04]  /*3910*/  IMAD.WIDE.U32 R6, P0, R3, R11, R4 ;  /* 0x0000000b03067225 */ /* 0x010fc80007800004 */
[----:B------:R-:W-:-:S04]  /*3920*/  IMAD.WIDE.U32 R4, R3, R10, RZ ;  /* 0x0000000a03047225 */ /* 0x000fc800078e00ff */
[----:B------:R-:W-:Y:S01]  /*3930*/  IMAD.X R9, RZ, RZ, RZ, P0 ;  /* 0x000000ffff097224 */ /* 0x000fe200000e06ff */
[----:B------:R-:W-:Y:S01]  /*3940*/  IADD3 RZ, P0, R5, R6, RZ ;  /* 0x0000000605ff7210 */ /* 0x000fe20007f1e0ff */
[----:B------:R-:W-:-:S04]  /*3950*/  IMAD.MOV.U32 R8, RZ, RZ, R7 ;  /* 0x000000ffff087224 */ /* 0x000fc800078e0007 */
[----:B------:R-:W-:-:S08]  /*3960*/  IMAD.WIDE.U32.X R8, R13, R11, R8, P0 ;  /* 0x0000000b0d087225 */ /* 0x000fd000000e0408 */
.L_x_96:
[----:B----4-:R-:W0:Y:S01]  /*3970*/  LDC.64 R28, c[0x0][0x640] ;  /* 0x00019000ff1c7b82 */ /* 0x010e220000000a00 */
[-CC-:B------:R-:W-:Y:S01]  /*3980*/  SHF.R.U64 R67, R8, R0.reuse, R9.reuse ;  /* 0x0000000008437219 */ /* 0x180fe20000001209 */
[----:B------:R-:W-:Y:S01]  /*3990*/  ULDC UR4, c[0x0][0x150] ;  /* 0x0000540000047ab9 */ /* 0x000fe20000000800 */
[----:B------:R-:W-:Y:S02]  /*39a0*/  SHF.R.U32.HI R0, RZ, R0, R9 ;  /* 0x00000000ff007219 */ /* 0x000fe40000011609 */
[----:B------:R-:W-:Y:S02]  /*39b0*/  IADD3 R3, P0, RZ, -R67, RZ ;  /* 0x80000043ff037210 */ /* 0x000fe40007f1e0ff */
[----:B------:R-:W-:Y:S01]  /*39c0*/  I2FP.F32.U32 R7, R20 ;  /* 0x0000001400077245 */ /* 0x000fe20000201000 */
[----:B------:R-:W1:Y:S02]  /*39d0*/  LDC R6, c[0x0][0x618] ;  /* 0x00018600ff067b82 */ /* 0x000e640000000800 */
[----:B---3--:R-:W-:-:S02]  /*39e0*/  IMAD.X R5, RZ, RZ, ~R0, P0 ;  /* 0x000000ffff057224 */ /* 0x008fc400000e0e00 */
[----:B------:R-:W-:Y:S01]  /*39f0*/  FMUL R7, R7, UR4 ;  /* 0x0000000407077c20 */ /* 0x000fe20008400000 */
[----:B------:R-:W-:Y:S01]  /*3a00*/  ULDC UR4, c[0x0][0x154] ;  /* 0x0000550000047ab9 */ /* 0x000fe20000000800 */
[-C--:B------:R-:W-:Y:S02]  /*3a10*/  IMAD R0, R5, R14.reuse, RZ ;  /* 0x0000000e05007224 */ /* 0x080fe400078e02ff */
[----:B------:R-:W2:Y:S01]  /*3a20*/  LDC R8, c[0x0][0x608] ;  /* 0x00018200ff087b82 */ /* 0x000ea20000000800 */
[C---:B------:R-:W-:Y:S01]  /*3a30*/  IMAD.WIDE.U32 R4, R3.reuse, R14, R16 ;  /* 0x0000000e03047225 */ /* 0x040fe200078e0010 */
[----:B------:R-:W3:Y:S03]  /*3a40*/  F2I.U32.TRUNC.NTZ R7, R7 ;  /* 0x0000000700077305 */ /* 0x000ee6000020f000 */
[----:B------:R-:W-:Y:S01]  /*3a50*/  IMAD R3, R3, R15, R0 ;  /* 0x0000000f03037224 */ /* 0x000fe200078e0200 */
[----:B------:R-:W-:-:S02]  /*3a60*/  I2FP.F32.U32 R0, R21 ;  /* 0x0000001500007245 */ /* 0x000fc40000201000 */
[----:B------:R-:W4:Y:S01]  /*3a70*/  LDC R26, c[0x0][0x658] ;  /* 0x00019600ff1a7b82 */ /* 0x000f220000000800 */
[----:B------:R-:W-:Y:S01]  /*3a80*/  IMAD.IADD R3, R5, 0x1, R3 ;  /* 0x0000000105037824 */ /* 0x000fe200078e0203 */
[----:B0-----:R-:W-:Y:S01]  /*3a90*/  ISETP.NE.U32.AND P0, PT, R28, RZ, PT ;  /* 0x000000ff1c00720c */ /* 0x001fe20003f05070 */
[----:B------:R-:W-:-:S03]  /*3aa0*/  FMUL R0, R0, UR4 ;  /* 0x0000000400007c20 */ /* 0x000fc60008400000 */
[----:B------:R-:W-:Y:S01]  /*3ab0*/  ISETP.NE.AND.EX P0, PT, R29, RZ, PT, P0 ;  /* 0x000000ff1d00720c */ /* 0x000fe20003f05300 */
[----:B------:R0:W0:Y:S01]  /*3ac0*/  F2I.U32.TRUNC.NTZ R14, R0 ;  /* 0x00000000000e7305 */ /* 0x000022000020f000 */
[----:B------:R-:W0:Y:S01]  /*3ad0*/  LDC R9, c[0x0][0x144] ;  /* 0x00005100ff097b82 */ /* 0x000e220000000800 */
[-C--:B-1----:R-:W-:Y:S01]  /*3ae0*/  SHF.R.U64 R10, R4, R6.reuse, R3 ;  /* 0x00000006040a7219 */ /* 0x082fe20000001203 */
[----:B---3--:R-:W-:Y:S01]  /*3af0*/  IMAD.MOV R7, RZ, RZ, -R7 ;  /* 0x000000ffff077224 */ /* 0x008fe200078e0a07 */
[----:B------:R-:W-:-:S05]  /*3b00*/  SHF.R.U32.HI R3, RZ, R6, R3 ;  /* 0x00000006ff037219 */ /* 0x000fca0000011603 */
[----:B------:R-:W1:Y:S01]  /*3b10*/  LDC R24, c[0x0][0x148] ;  /* 0x00005200ff187b82 */ /* 0x000e620000000800 */
[-CC-:B--2---:R-:W-:Y:S02]  /*3b20*/  SHF.R.U64 R12, R10, R8.reuse, R3.reuse ;  /* 0x000000080a0c7219 */ /* 0x184fe40000001203 */
[----:B------:R-:W-:-:S05]  /*3b30*/  SHF.R.U32.HI R3, RZ, R8, R3 ;  /* 0x00000008ff037219 */ /* 0x000fca0000011603 */
[----:B------:R-:W2:Y:S01]  /*3b40*/  LDC R15, c[0x0][0x600] ;  /* 0x00018000ff0f7b82 */ /* 0x000ea20000000800 */
[-CC-:B----4-:R-:W-:Y:S02]  /*3b50*/  SHF.R.U64 R13, R12, R26.reuse, R3.reuse ;  /* 0x0000001a0c0d7219 */ /* 0x190fe40000001203 */
[----:B------:R-:W-:-:S03]  /*3b60*/  SHF.R.U32.HI R5, RZ, R26, R3 ;  /* 0x0000001aff057219 */ /* 0x000fc60000011603 */
[----:B------:R-:W-:Y:S02]  /*3b70*/  IMAD.MOV.U32 R4, RZ, RZ, R13 ;  /* 0x000000ffff047224 */ /* 0x000fe400078e000d */
[----:B------:R-:W3:Y:S01]  /*3b80*/  LDC R27, c[0x0][0x648] ;  /* 0x00019200ff1b7b82 */ /* 0x000ee20000000800 */
[----:B0-----:R-:W-:-:S07]  /*3b90*/  IMAD R25, R9, R7, R20 ;  /* 0x0000000709197224 */ /* 0x001fce00078e0214 */
[----:B------:R-:W0:Y:S08]  /*3ba0*/  LDC R30, c[0x0][0x638] ;  /* 0x00018e00ff1e7b82 */ /* 0x000e300000000800 */
[----:B------:R-:W4:Y:S01]  /*3bb0*/  LDC R31, c[0x0][0x610] ;  /* 0x00018400ff1f7b82 */ /* 0x000f220000000800 */
[----:B-1----:R-:W-:Y:S05]  /*3bc0*/  @!P0 BRA `(.L_x_97) ;  /* 0x0000000000288947 */ /* 0x002fea0003800000 */
        /* <DEDUP_REMOVED lines=10> */
.L_x_97:
[----:B------:R-:W-:Y:S01]  /*3c70*/  ISETP.NE.AND P0, PT, R2, 0x1, PT ;  /* 0x000000010200780c */ /* 0x000fe20003f05270 */
[----:B------:R-:W-:Y:S01]  /*3c80*/  IMAD.MOV R14, RZ, RZ, -R14 ;  /* 0x000000ffff0e7224 */ /* 0x000fe200078e0a0e */
[----:B---3--:R-:W-:Y:S01]  /*3c90*/  SHF.R.U64 R0, R4, R27, R5 ;  /* 0x0000001b04007219 */ /* 0x008fe20000001205 */
[----:B--2---:R-:W-:Y:S01]  /*3ca0*/  VIADD R5, R15, 0xffffffff ;  /* 0xffffffff0f057836 */ /* 0x004fe20000000000 */
[----:B------:R-:W-:-:S03]  /*3cb0*/  LOP3.LUT R3, R12, R61, RZ, 0xc0, !PT ;  /* 0x0000003d0c037212 */ /* 0x000fc600078ec0ff */
[----:B------:R-:W-:Y:S01]  /*3cc0*/  IMAD.MOV R4, RZ, RZ, -R0 ;  /* 0x000000ffff047224 */ /* 0x000fe200078e0a00 */
[----:B------:R-:W-:Y:S01]  /*3cd0*/  LOP3.LUT R10, R10, R5, RZ, 0xc0, !PT ;  /* 0x000000050a0a7212 */ /* 0x000fe200078ec0ff */
[----:B------:R-:W-:Y:S02]  /*3ce0*/  IMAD R0, R58, R0, R3 ;  /* 0x000000003a007224 */ /* 0x000fe400078e0203 */
[----:B0-----:R-:W-:Y:S02]  /*3cf0*/  IMAD R3, R4, R30, R13 ;  /* 0x0000001e04037224 */ /* 0x001fe400078e020d */
[----:B------:R-:W-:Y:S02]  /*3d00*/  @P0 IMAD R25, R24, R14, R21 ;  /* 0x0000000e18190224 */ /* 0x000fe400078e0215 */
[----:B------:R-:W-:Y:S02]  /*3d10*/  IMAD R5, R3, R15, R10 ;  /* 0x0000000f03057224 */ /* 0x000fe400078e020a */
[----:B----4-:R-:W-:-:S02]  /*3d20*/  IMAD R0, R0, R31, R25 ;  /* 0x0000001f00007224 */ /* 0x010fc400078e0219 */
[----:B------:R-:W-:-:S03]  /*3d30*/  IMAD.MOV.U32 R4, RZ, RZ, 0x1 ;  /* 0x00000001ff047424 */ /* 0x000fc600078e00ff */
[----:B------:R-:W-:Y:S02]  /*3d40*/  SEL R64, R5, R0, !P0 ;  /* 0x0000000005407207 */ /* 0x000fe40004000000 */
[----:B------:R-:W-:Y:S02]  /*3d50*/  PRMT R3, R4, 0x7610, R3 ;  /* 0x0000761004037816 */ /* 0x000fe40000000003 */
[----:B------:R-:W-:-:S07]  /*3d60*/  SEL R0, R0, R5, !P0 ;  /* 0x0000000500007207 */ /* 0x000fce0004000000 */
.L_x_95:
[----:B------:R-:W-:Y:S01]  /*3d70*/  LOP3.LUT P0, RZ, R3, 0xff, RZ, 0xc0, !PT ;  /* 0x000000ff03ff7812 */ /* 0x000fe2000780c0ff */
[----:B------:R-:W-:-:S12]  /*3d80*/  IMAD.MOV.U32 R65, RZ, RZ, R0 ;  /* 0x000000ffff417224 */ /* 0x000fd800078e0000 */
[----:B------:R-:W-:Y:S05]  /*3d90*/  @P0 BRA `(.L_x_98) ;  /* 0xffffffd000e80947 */ /* 0x000fea000383ffff */
[----:B------:R-:W-:Y:S05]  /*3da0*/  EXIT ;  /* 0x000000000000794d */ /* 0x000fea0003800000 */
.L_x_3:
        /* <DEDUP_REMOVED lines=26> */
.L_x_100:
[--C-:B------:R-:W-:Y:S01]  /*3f50*/  SHF.R.U64 R14, R12, R20, R13.reuse ;  /* 0x000000140c0e7219 */ /* 0x100fe2000000120d */
[----:B------:R-:W0:Y:S01]  /*3f60*/  LDC R24, c[0x0][0x618] ;  /* 0x00018600ff187b82 */ /* 0x000e220000000800 */
[----:B------:R-:W-:Y:S01]  /*3f70*/  I2FP.F32.U32 R8, R6 ;  /* 0x0000000600087245 */ /* 0x000fe20000201000 */
[----:B------:R-:W-:Y:S01]  /*3f80*/  ULDC UR4, c[0x0][0x150] ;  /* 0x0000540000047ab9 */ /* 0x000fe20000000800 */
[----:B------:R-:W-:Y:S02]  /*3f90*/  SHF.R.U32.HI R7, RZ, R20, R13 ;  /* 0x00000014ff077219 */ /* 0x000fe4000001160d */
[----:B------:R-:W-:Y:S01]  /*3fa0*/  IADD3 R11, P0, RZ, -R14, RZ ;  /* 0x8000000eff0b7210 */ /* 0x000fe20007f1e0ff */
[----:B------:R-:W-:Y:S01]  /*3fb0*/  FMUL R13, R8, UR4 ;  /* 0x00000004080d7c20 */ /* 0x000fe20008400000 */
[----:B------:R-:W-:Y:S01]  /*3fc0*/  ULDC UR4, c[0x0][0x154] ;  /* 0x0000550000047ab9 */ /* 0x000fe20000000800 */
[----:B------:R-:W1:Y:S02]  /*3fd0*/  LDC.64 R26, c[0x0][0x640] ;  /* 0x00019000ff1a7b82 */ /* 0x000e640000000a00 */
[----:B------:R-:W-:-:S02]  /*3fe0*/  IMAD.X R7, RZ, RZ, ~R7, P0 ;  /* 0x000000ffff077224 */ /* 0x000fc400000e0e07 */
[----:B------:R-:W2:Y:S01]  /*3ff0*/  F2I.U32.TRUNC.NTZ R13, R13 ;  /* 0x0000000d000d7305 */ /* 0x000ea2000020f000 */
[----:B------:R-:W-:-:S03]  /*4000*/  IMAD.WIDE.U32 R8, R11, R22, R16 ;  /* 0x000000160b087225 */ /* 0x000fc600078e0010 */
[----:B------:R-:W3:Y:S01]  /*4010*/  LDC R15, c[0x0][0x144] ;  /* 0x00005100ff0f7b82 */ /* 0x000ee20000000800 */
[----:B------:R-:W-:-:S04]  /*4020*/  IMAD R10, R7, R22, RZ ;  /* 0x00000016070a7224 */ /* 0x000fc800078e02ff */
[----:B------:R-:W-:Y:S02]  /*4030*/  IMAD R7, R11, R23, R10 ;  /* 0x000000170b077224 */ /* 0x000fe400078e020a */
[----:B------:R-:W-:Y:S01]  /*4040*/  IMAD.MOV.U32 R10, RZ, RZ, -0x1 ;  /* 0xffffffffff0a7424 */ /* 0x000fe200078e00ff */
[----:B------:R-:W4:Y:S01]  /*4050*/  LDC R20, c[0x0][0x608] ;  /* 0x00018200ff147b82 */ /* 0x000f220000000800 */
[----:B------:R-:W-:Y:S01]  /*4060*/  IMAD.IADD R7, R9, 0x1, R7 ;  /* 0x0000000109077824 */ /* 0x000fe200078e0207 */
[----:B------:R-:W-:-:S04]  /*4070*/  I2FP.F32.U32 R9, R5 ;  /* 0x0000000500097245 */ /* 0x000fc80000201000 */
[-C--:B0-----:R-:W-:Y:S01]  /*4080*/  SHF.R.U64 R12, R8, R24.reuse, R7 ;  /* 0x00000018080c7219 */ /* 0x081fe20000001207 */
[----:B--2---:R-:W-:Y:S01]  /*4090*/  IMAD.MOV R8, RZ, RZ, -R13 ;  /* 0x000000ffff087224 */ /* 0x004fe200078e0a0d */
[----:B------:R-:W0:Y:S01]  /*40a0*/  LDC R11, c[0x0][0x658] ;  /* 0x00019600ff0b7b82 */ /* 0x000e220000000800 */
[----:B-1----:R-:W-:Y:S01]  /*40b0*/  ISETP.NE.U32.AND P0, PT, R26, RZ, PT ;  /* 0x000000ff1a00720c */ /* 0x002fe20003f05070 */
[----:B------:R-:W-:Y:S01]  /*40c0*/  FMUL R9, R9, UR4 ;  /* 0x0000000409097c20 */ /* 0x000fe20008400000 */
[----:B------:R-:W-:Y:S02]  /*40d0*/  SHF.R.U32.HI R7, RZ, R24, R7 ;  /* 0x00000018ff077219 */ /* 0x000fe40000011607 */
[----:B------:R-:W-:-:S03]  /*40e0*/  ISETP.NE.AND.EX P0, PT, R27, RZ, PT, P0 ;  /* 0x000000ff1b00720c */ /* 0x000fc60003f05300 */
[----:B------:R-:W1:Y:S01]  /*40f0*/  LDC R22, c[0x0][0x148] ;  /* 0x00005200ff167b82 */ /* 0x000e620000000800 */
[----:B---3--:R-:W-:Y:S02]  /*4100*/  IMAD R23, R15, R8, R6 ;  /* 0x000000080f177224 */ /* 0x008fe400078e0206 */
[----:B------:R-:W-:-:S05]  /*4110*/  IMAD.MOV.U32 R8, RZ, RZ, 0x1 ;  /* 0x00000001ff087424 */ /* 0x000fca00078e00ff */
[----:B------:R-:W2:Y:S01]  /*4120*/  LDC R21, c[0x0][0x600] ;  /* 0x00018000ff157b82 */ /* 0x000ea20000000800 */
[-CC-:B----4-:R-:W-:Y:S02]  /*4130*/  SHF.R.U64 R15, R12, R20.reuse, R7.reuse ;  /* 0x000000140c0f7219 */ /* 0x190fe40000001207 */
[----:B------:R-:W-:Y:S02]  /*4140*/  SHF.R.U32.HI R6, RZ, R20, R7 ;  /* 0x00000014ff067219 */ /* 0x000fe40000011607 */
[----:B------:R3:W4:Y:S03]  /*4150*/  F2I.U32.TRUNC.NTZ R20, R9 ;  /* 0x0000000900147305 */ /* 0x000726000020f000 */
[----:B------:R-:W1:Y:S01]  /*4160*/  LDC R25, c[0x0][0x648] ;  /* 0x00019200ff197b82 */ /* 0x000e620000000800 */
[-C--:B0-----:R-:W-:Y:S02]  /*4170*/  SHF.R.U64 R19, R15, R11.reuse, R6 ;  /* 0x0000000b0f137219 */ /* 0x081fe40000001206 */
[----:B------:R-:W-:-:S02]  /*4180*/  SHF.L.U32 R10, R10, R11, RZ ;  /* 0x0000000b0a0a7219 */ /* 0x000fc400000006ff */
[-C--:B------:R-:W-:Y:S01]  /*4190*/  SHF.R.U32.HI R7, RZ, R11.reuse, R6 ;  /* 0x0000000bff077219 */ /* 0x080fe20000011606 */
[----:B------:R-:W-:Y:S01]  /*41a0*/  IMAD.MOV.U32 R6, RZ, RZ, R19 ;  /* 0x000000ffff067224 */ /* 0x000fe200078e0013 */
[----:B------:R-:W-:Y:S01]  /*41b0*/  SHF.L.U32 R24, R8, R11, RZ ;  /* 0x0000000b08187219 */ /* 0x000fe200000006ff */
[----:B------:R-:W0:Y:S01]  /*41c0*/  LDC R28, c[0x0][0x638] ;  /* 0x00018e00ff1c7b82 */ /* 0x000e220000000800 */
[----:B------:R-:W-:-:S07]  /*41d0*/  LOP3.LUT R30, RZ, R10, RZ, 0x33, !PT ;  /* 0x0000000aff1e7212 */ /* 0x000fce00078e33ff */
[----:B------:R-:W0:Y:S01]  /*41e0*/  LDC R29, c[0x0][0x610] ;  /* 0x00018400ff1d7b82 */ /* 0x000e220000000800 */
[----:B---34-:R-:W-:Y:S05]  /*41f0*/  @!P0 BRA `(.L_x_101) ;  /* 0x0000000000288947 */ /* 0x018fea0003800000 */
[----:B------:R-:W3:Y:S02]  /*4200*/  LDC R6, c[0x0][0x64c] ;  /* 0x00019300ff067b82 */ /* 0x000ee40000000800 */
[----:B---3--:R-:W-:-:S05]  /*4210*/  IADD3 R11, P0, R19, R6, RZ ;  /* 0x00000006130b7210 */ /* 0x008fca0007f1e0ff */
        /* <DEDUP_REMOVED lines=8> */
.L_x_101:
[----:B------:R-:W-:Y:S01]  /*42a0*/  ISETP.NE.AND P0, PT, R2, 0x1, PT ;  /* 0x000000010200780c */ /* 0x000fe20003f05270 */
[----:B--2---:R-:W-:Y:S01]  /*42b0*/  VIADD R9, R21, 0xffffffff ;  /* 0xffffffff15097836 */ /* 0x004fe20000000000 */
[----:B-1----:R-:W-:Y:S01]  /*42c0*/  SHF.R.U64 R7, R6, R25, R7 ;  /* 0x0000001906077219 */ /* 0x002fe20000001207 */
[----:B------:R-:W-:Y:S01]  /*42d0*/  IMAD.MOV R20, RZ, RZ, -R20 ;  /* 0x000000ffff147224 */ /* 0x000fe200078e0a14 */
[----:B------:R-:W-:Y:S02]  /*42e0*/  LOP3.LUT R6, R15, R30, RZ, 0xc0, !PT ;  /* 0x0000001e0f067212 */ /* 0x000fe400078ec0ff */
[----:B------:R-:W-:Y:S01]  /*42f0*/  LOP3.LUT R12, R12, R9, RZ, 0xc0, !PT ;  /* 0x000000090c0c7212 */ /* 0x000fe200078ec0ff */
[----:B------:R-:W-:Y:S02]  /*4300*/  IMAD.MOV R8, RZ, RZ, -R7 ;  /* 0x000000ffff087224 */ /* 0x000fe400078e0a07 */
[----:B------:R-:W-:Y:S02]  /*4310*/  IMAD R6, R24, R7, R6 ;  /* 0x0000000718067224 */ /* 0x000fe400078e0206 */
[----:B------:R-:W-:-:S02]  /*4320*/  IMAD.MOV.U32 R9, RZ, RZ, 0x1 ;  /* 0x00000001ff097424 */ /* 0x000fc400078e00ff */
[----:B------:R-:W-:Y:S02]  /*4330*/  @P0 IMAD R23, R22, R20, R5 ;  /* 0x0000001416170224 */ /* 0x000fe400078e0205 */
[----:B0-----:R-:W-:Y:S02]  /*4340*/  IMAD R5, R8, R28, R19 ;  /* 0x0000001c08057224 */ /* 0x001fe400078e0213 */
[----:B------:R-:W-:Y:S02]  /*4350*/  IMAD R19, R6, R29, R23 ;  /* 0x0000001d06137224 */ /* 0x000fe400078e0217 */
[----:B------:R-:W-:Y:S02]  /*4360*/  IMAD R6, R5, R21, R12 ;  /* 0x0000001505067224 */ /* 0x000fe400078e020c */
[----:B------:R-:W-:-:S03]  /*4370*/  IMAD.MOV.U32 R8, RZ, RZ, R14 ;  /* 0x000000ffff087224 */ /* 0x000fc600078e000e */
[----:B------:R-:W-:Y:S02]  /*4380*/  SEL R20, R6, R19, !P0 ;  /* 0x0000001306147207 */ /* 0x000fe40004000000 */
[----:B------:R-:W-:-:S07]  /*4390*/  SEL R19, R19, R6, !P0 ;  /* 0x0000000613137207 */ /* 0x000fce0004000000 */
.L_x_99:
[----:B------:R-:W-:-:S08]  /*43a0*/  NOP ;  /* 0x0000000000007918 */ /* 0x000fd00000000000 */
[----:B------:R-:W0:-:S00]  /*43b0*/  USETMAXREG.DEALLOC.CTAPOOL 0x28 ;  /* 0x00000028000079c8 */ /* 0x000e0000080e0500 */
[----:B0-----:R-:W-:-:S13]  /*43c0*/  ISETP.NE.AND P0, PT, R0, RZ, PT ;  /* 0x000000ff0000720c */ /* 0x001fda0003f05270 */
[----:B------:R-:W-:Y:S05]  /*43d0*/  @P0 EXIT ;  /* 0x000000000000094d */ /* 0x000fea0003800000 */
[----:B------:R-:W-:Y:S01]  /*43e0*/  LOP3.LUT P0, RZ, R9, 0xff, RZ, 0xc0, !PT ;  /* 0x000000ff09ff7812 */ /* 0x000fe2000780c0ff */
[----:B------:R-:W-:Y:S02]  /*43f0*/  IMAD.MOV.U32 R0, RZ, RZ, 0x1 ;  /* 0x00000001ff007424 */ /* 0x000fe400078e00ff */
[----:B------:R-:W-:-:S10]  /*4400*/  IMAD.MOV.U32 R12, RZ, RZ, RZ ;  /* 0x000000ffff0c7224 */ /* 0x000fd400078e00ff */
[----:B------:R-:W-:Y:S05]  /*4410*/  @!P0 BRA `(.L_x_102) ;  /* 0x0000000c00148947 */ /* 0x000fea0003800000 */
[----:B------:R-:W0:Y:S01]  /*4420*/  LDC R0, c[0x0][0x28c] ;  /* 0x0000a300ff007b82 */ /* 0x000e220000000800 */
[----:B------:R-:W-:Y:S01]  /*4430*/  LOP3.LUT P0, RZ, R3, 0x1f, RZ, 0xc0, !PT ;  /* 0x0000001f03ff7812 */ /* 0x000fe2000780c0ff */
[----:B------:R-:W-:Y:S01]  /*4440*/  ULDC UR5, c[0x0][0x658] ;  /* 0x0001960000057ab9 */ /* 0x000fe20000000800 */
[----:B------:R-:W-:Y:S01]  /*4450*/  UMOV UR6, 0xffffffff ;  /* 0xffffffff00067882 */ /* 0x000fe20000000000 */
[----:B------:R-:W-:Y:S01]  /*4460*/  BSSY B0, `(.L_x_102) ;  /* 0x00000c0000007945 */ /* 0x000fe20003800000 */
[----:B------:R-:W-:Y:S01]  /*4470*/  USHF.L.U32 UR6, UR6, UR5, URZ ;  /* 0x0000000506067299 */ /* 0x000fe2000800063f */
[C---:B------:R-:W-:Y:S01]  /*4480*/  ISETP.NE.AND P2, PT, R4.reuse, RZ, PT ;  /* 0x000000ff0400720c */ /* 0x040fe20003f45270 */
[----:B------:R-:W-:Y:S01]  /*4490*/  IMAD.MOV.U32 R13, RZ, RZ, 0x1 ;  /* 0x00000001ff0d7424 */ /* 0x000fe200078e00ff */
[----:B------:R-:W-:Y:S01]  /*44a0*/  ISETP.NE.OR P0, PT, R4, RZ, !P0 ;  /* 0x000000ff0400720c */ /* 0x000fe20004705670 */
[----:B------:R-:W-:Y:S01]  /*44b0*/  IMAD.MOV.U32 R12, RZ, RZ, RZ ;  /* 0x000000ffff0c7224 */ /* 0x000fe200078e00ff */
[----:B------:R-:W-:Y:S01]  /*44c0*/  LOP3.LUT R11, R18, 0x2, RZ, 0xfc, !PT ;  /* 0x00000002120b7812 */ /* 0x000fe200078efcff */
[----:B------:R-:W-:Y:S01]  /*44d0*/  ULDC UR4, c[0x0][0x600] ;  /* 0x0001800000047ab9 */ /* 0x000fe20000000800 */
[----:B------:R-:W-:Y:S01]  /*44e0*/  UMOV UR7, 0x1 ;  /* 0x0000000100077882 */ /* 0x000fe20000000000 */
[----:B------:R-:W-:-:S02]  /*44f0*/  UIADD3 UR15, UR4, -0x1, URZ ;  /* 0xffffffff040f7890 */ /* 0x000fc4000fffe03f */
[----:B------:R-:W-:Y:S02]  /*4500*/  USHF.L.U32 UR17, UR7, UR5, URZ ;  /* 0x0000000507117299 */ /* 0x000fe4000800063f */
[----:B------:R-:W-:Y:S01]  /*4510*/  ULOP3.LUT UR16, URZ, UR6, URZ, 0x33, !UPT ;  /* 0x000000063f107292 */ /* 0x000fe2000f8e333f */
[----:B------:R-:W-:Y:S01]  /*4520*/  ULDC.64 UR20, c[0x0][0x198] ;  /* 0x0000660000147ab9 */ /* 0x000fe20000000a00 */
[----:B0-----:R-:W-:-:S05]  /*4530*/  VIADD R0, R0, 0x1f ;  /* 0x0000001f00007836 */ /* 0x001fca0000000000 */
[----:B------:R-:W-:-:S04]  /*4540*/  SHF.R.S32.HI R3, RZ, 0x1f, R0 ;  /* 0x0000001fff037819 */ /* 0x000fc80000011400 */
[----:B------:R-:W-:Y:S01]  /*4550*/  LEA.HI R3, R3, R0, RZ, 0x5 ;  /* 0x0000000003037211 */ /* 0x000fe200078f28ff */
[----:B------:R-:W-:-:S03]  /*4560*/  IMAD.MOV.U32 R0, RZ, RZ, 0x1 ;  /* 0x00000001ff007424 */ /* 0x000fc600078e00ff */
[----:B------:R-:W-:-:S05]  /*4570*/  SHF.R.S32.HI R3, RZ, 0x5, R3 ;  /* 0x00000005ff037819 */ /* 0x000fca0000011403 */
[----:B------:R-:W-:-:S07]  /*4580*/  VIADD R10, R3, 0x1 ;  /* 0x00000001030a7836 */ /* 0x000fce0000000000 */
.L_x_114:
[----:B------:R-:W-:-:S03]  /*4590*/  UMOV UR4, 0xffffffff ;  /* 0xffffffff00047882 */ /* 0x000fc60000000000 */
[----:B------:R-:W-:Y:S05]  /*45a0*/  BRA.DIV UR4, `(.L_x_103) ;  /* 0x0000000e04747947 */ /* 0x000fea000b800000 */
[----:B------:R-:W-:-:S13]  /*45b0*/  ELECT P6, URZ, PT ;  /* 0x00000000003f782f */ /* 0x000fda00038c0000 */
.L_x_124:
[----:B------:R-:W0:Y:S01]  /*45c0*/  LDC R4, c[0x0][0x28c] ;  /* 0x0000a300ff047b82 */ /* 0x000e220000000800 */
[----:B------:R-:W-:Y:S01]  /*45d0*/  BSSY B1, `(.L_x_104) ;  /* 0x0000037000017945 */ /* 0x000fe20003800000 */
[----:B0-----:R-:W-:-:S13]  /*45e0*/  ISETP.LT.OR P6, PT, R4, 0x1, !P6 ;  /* 0x000000010400780c */ /* 0x001fda00077c1670 */
[----:B------:R-:W-:Y:S05]  /*45f0*/  @P6 BRA `(.L_x_105) ;  /* 0x0000000000d06947 */ /* 0x000fea0003800000 */
[----:B------:R-:W-:Y:S02]  /*4600*/  IMAD.SHL.U32 R20, R20, 0x40, RZ ;  /* 0x0000004014147824 */ /* 0x000fe400078e00ff */
[----:B------:R-:W-:Y:S02]  /*4610*/  IMAD.SHL.U32 R19, R19, 0x80, RZ ;  /* 0x0000008013137824 */ /* 0x000fe400078e00ff */
[----:B------:R-:W-:Y:S02]  /*4620*/  IMAD.MOV.U32 R21, RZ, RZ, RZ ;  /* 0x000000ffff157224 */ /* 0x000fe400078e00ff */
[----:B------:R-:W-:Y:S02]  /*4630*/  IMAD.MOV.U32 R4, RZ, RZ, R10 ;  /* 0x000000ffff047224 */ /* 0x000fe400078e000a */
[----:B------:R-:W-:Y:S02]  /*4640*/  IMAD.MOV.U32 R5, RZ, RZ, R0 ;  /* 0x000000ffff057224 */ /* 0x000fe400078e0000 */
[----:B------:R-:W-:-:S07]  /*4650*/  IMAD.MOV.U32 R6, RZ, RZ, R12 ;  /* 0x000000ffff067224 */ /* 0x000fce00078e000c */
.L_x_109:
[----:B------:R-:W0:Y:S01]  /*4660*/  S2R R14, SR_CgaCtaId ;  /* 0x00000000000e7919 */ /* 0x000e220000008800 */
[----:B------:R-:W-:Y:S01]  /*4670*/  MOV R7, 0x400 ;  /* 0x0000040000077802 */ /* 0x000fe20000000f00 */
[----:B------:R-:W1:Y:S03]  /*4680*/  @!P2 LDC R9, c[0x0][0x500] ;  /* 0x00014000ff09ab82 */ /* 0x000e660000000800 */
[----:B0-----:R-:W-:Y:S02]  /*4690*/  LEA R15, R14, R7, 0x18 ;  /* 0x000000070e0f7211 */ /* 0x001fe400078ec0ff */
[----:B------:R-:W-:-:S03]  /*46a0*/  SHF.L.U32 R7, R5, 0x1f, RZ ;  /* 0x0000001f05077819 */ /* 0x000fc600000006ff */
[----:B------:R-:W-:-:S04]  /*46b0*/  IMAD R14, R6, 0x8, R15 ;  /* 0x00000008060e7824 */ /* 0x000fc800078e020f */
[----:B------:R-:W0:Y:S02]  /*46c0*/  SYNCS.PHASECHK.TRANS64.TRYWAIT P1, [R14+URZ+0x18], R7 ;  /* 0x000018070e0075a7 */ /* 0x000e24000802017f */
[----:B01----:R-:W-:Y:S05]  /*46d0*/  @!P1 BRA `(.L_x_106) ;  /* 0x0000000c00489947 */ /* 0x003fea0003800000 */
.L_x_125:
[----:B0-----:R-:W-:Y:S01]  /*46e0*/  PRMT R7, R11, 0x9910, RZ ;  /* 0x000099100b077816 */ /* 0x001fe200000000ff */
[----:B------:R0:W-:Y:S03]  /*46f0*/  @!P2 SYNCS.ARRIVE.TRANS64 RZ, [R14+URZ], R9 ;  /* 0x000000090effa9a7 */ /* 0x0001e6000800003f */
[----:B------:R-:W-:-:S13]  /*4700*/  ISETP.NE.AND P1, PT, R7, 0x2, PT ;  /* 0x000000020700780c */ /* 0x000fda0003f25270 */
[----:B0-----:R-:W-:Y:S05]  /*4710*/  @P1 BRA `(.L_x_107) ;  /* 0x0000000000041947 */ /* 0x001fea0003800000 */
[----:B------:R-:W-:Y:S01]  /*4720*/  BPT.TRAP 0x1 ;  /* 0x000000040000795c */ /* 0x000fe20000300000 */
.L_x_107:
[----:B------:R-:W-:Y:S05]  /*4730*/  @P0 BRA `(.L_x_108) ;  /* 0x0000000000040947 */ /* 0x000fea0003800000 */
[----:B------:R-:W-:Y:S01]  /*4740*/  BPT.TRAP 0x1 ;  /* 0x000000040000795c */ /* 0x000fe20000300000 */
.L_x_108:
[--C-:B------:R-:W-:Y:S01]  /*4750*/  IMAD R7, R6, 0x1000, R15.reuse ;  /* 0x0000100006077824 */ /* 0x100fe200078e020f */
[----:B------:R-:W-:Y:S01]  /*4760*/  R2UR UR9, R14 ;  /* 0x000000000e0972ca */ /* 0x000fe200000e0000 */
[----:B------:R-:W-:Y:S01]  /*4770*/  IMAD R15, R6, 0x800, R15 ;  /* 0x00000800060f7824 */ /* 0x000fe200078e020f */
[----:B------:R-:W-:Y:S01]  /*4780*/  UIADD3 UR4, UP0, UR20, 0xf0, URZ ;  /* 0x000000f014047890 */ /* 0x000fe2000ff1e03f */
[----:B------:R-:W-:Y:S01]  /*4790*/  VIADD R4, R4, 0xffffffff ;  /* 0xffffffff04047836 */ /* 0x000fe20000000000 */
[----:B------:R-:W-:Y:S01]  /*47a0*/  R2UR UR5, R7 ;  /* 0x00000000070572ca */ /* 0x000fe200000e0000 */
[----:B------:R-:W-:Y:S01]  /*47b0*/  UIADD3 UR22, UP1, UR20, 0x1f0, URZ ;  /* 0x000001f014167890 */ /* 0x000fe2000ff3e03f */
[----:B------:R-:W-:Y:S01]  /*47c0*/  R2UR UR8, R15 ;  /* 0x000000000f0872ca */ /* 0x000fe200000e0000 */
[----:B------:R-:W-:Y:S01]  /*47d0*/  VIADD R6, R6, 0x1 ;  /* 0x0000000106067836 */ /* 0x000fe20000000000 */
[----:B------:R-:W-:Y:S01]  /*47e0*/  R2UR UR11, R19 ;  /* 0x00000000130b72ca */ /* 0x000fe200000e0000 */
[----:B------:R-:W-:Y:S01]  /*47f0*/  UIADD3.X UR23, URZ, UR21, URZ, UP1, !UPT ;  /* 0x000000153f177290 */ /* 0x000fe20008ffe43f */
[C---:B------:R-:W-:Y:S01]  /*4800*/  R2UR UR10, R21.reuse ;  /* 0x00000000150a72ca */ /* 0x040fe200000e0000 */
[----:B------:R-:W-:Y:S01]  /*4810*/  UMOV UR6, 0x0 ;  /* 0x0000000000067882 */ /* 0x000fe20000000000 */
[----:B------:R-:W-:Y:S01]  /*4820*/  R2UR UR12, R8 ;  /* 0x00000000080c72ca */ /* 0x000fe200000e0000 */
[----:B------:R-:W-:Y:S01]  /*4830*/  UMOV UR7, 0x10000000 ;  /* 0x1000000000077882 */ /* 0x000fe20000000000 */
[----:B------:R-:W-:Y:S01]  /*4840*/  R2UR UR18, R20 ;  /* 0x00000000141272ca */ /* 0x000fe200000e0000 */
[----:B------:R-:W-:Y:S01]  /*4850*/  VIADD R21, R21, 0x20 ;  /* 0x0000002015157836 */ /* 0x000fe20000000000 */
[----:B------:R-:W-:Y:S01]  /*4860*/  ISETP.GT.AND P3, PT, R4, 0x1, PT ;  /* 0x000000010400780c */ /* 0x000fe20003f64270 */
[----:B------:R-:W-:Y:S01]  /*4870*/  UIADD3 UR13, UR5, 0x100, URZ ;  /* 0x00000100050d7890 */ /* 0x000fe2000fffe03f */
[----:B------:R-:W-:Y:S01]  /*4880*/  ISETP.NE.AND P1, PT, R6, 0x3, PT ;  /* 0x000000030600780c */ /* 0x000fe20003f25270 */
[----:B------:R-:W-:-:S02]  /*4890*/  UIADD3.X UR5, URZ, UR21, URZ, UP0, !UPT ;  /* 0x000000153f057290 */ /* 0x000fc400087fe43f */
[----:B------:R-:W-:Y:S01]  /*48a0*/  UIADD3 UR14, UR8, 0x3100, URZ ;  /* 0x00003100080e7890 */ /* 0x000fe2000fffe03f */
[----:B------:R-:W-:Y:S02]  /*48b0*/  SEL R14, RZ, 0x1, P1 ;  /* 0x00000001ff0e7807 */ /* 0x000fe40000800000 */
[----:B------:R-:W-:Y:S01]  /*48c0*/  UMOV UR8, UR13 ;  /* 0x0000000d00087c82 */ /* 0x000fe20008000000 */
[----:B------:R-:W-:Y:S02]  /*48d0*/  SEL R6, R6, RZ, P1 ;  /* 0x000000ff06067207 */ /* 0x000fe40000800000 */
[----:B------:R-:W-:Y:S01]  /*48e0*/  LOP3.LUT R5, R5, R14, RZ, 0x3c, !PT ;  /* 0x0000000e05057212 */ /* 0x000fe200078e3cff */
[----:B------:R0:W-:Y:S02]  /*48f0*/  UTMALDG.3D [UR8], [UR4], desc[UR6] ;  /* 0x00000608040075b4 */ /* 0x0001e40008011000 */
[----:B0-----:R-:W-:Y:S01]  /*4900*/  UMOV UR8, UR14 ;  /* 0x0000000e00087c82 */ /* 0x001fe20008000000 */
[----:B------:R-:W-:-:S02]  /*4910*/  UMOV UR11, UR18 ;  /* 0x00000012000b7c82 */ /* 0x000fc40008000000 */
[----:B------:R0:W-:Y:S02]  /*4920*/  UTMALDG.3D [UR8], [UR22], desc[UR6] ;  /* 0x00000608160075b4 */ /* 0x0001e40008011000 */
[----:B0-----:R-:W-:Y:S05]  /*4930*/  @P3 BRA `(.L_x_109) ;  /* 0xfffffffc00483947 */ /* 0x001fea000383ffff */
.L_x_105:
[----:B------:R-:W-:Y:S05]  /*4940*/  BSYNC B1 ;  /* 0x0000000000017941 */ /* 0x000fea0003800000 */
.L_x_104:
[----:B------:R-:W-:Y:S01]  /*4950*/  LOP3.LUT P3, RZ, R13, 0xff, RZ, 0xc0, !PT ;  /* 0x000000ff0dff7812 */ /* 0x000fe2000786c0ff */
[----:B------:R-:W-:Y:S01]  /*4960*/  IMAD.IADD R12, R3, 0x1, R12 ;  /* 0x00000001030c7824 */ /* 0x000fe200078e020c */
[----:B------:R-:W-:Y:S01]  /*4970*/  IADD3 R16, P4, R16, UR36, RZ ;  /* 0x0000002410107c10 */ /* 0x000fe2000ff9e0ff */
[----:B------:R-:W-:Y:S01]  /*4980*/  ULDC.64 UR4, c[0x0][0x650] ;  /* 0x0001940000047ab9 */ /* 0x000fe20000000a00 */
[----:B------:R-:W-:Y:S01]  /*4990*/  BSSY B1, `(.L_x_110) ;  /* 0x000006a000017945 */ /* 0x000fe20003800000 */
[----:B------:R-:W-:Y:S01]  /*49a0*/  IMAD.MOV.U32 R19, RZ, RZ, -0x1 ;  /* 0xffffffffff137424 */ /* 0x000fe200078e00ff */
[----:B------:R-:W-:Y:S01]  /*49b0*/  ISETP.GT.U32.AND P1, PT, R12, 0x2, PT ;  /* 0x000000020c00780c */ /* 0x000fe20003f24070 */
[----:B------:R-:W-:Y:S01]  /*49c0*/  IMAD.MOV.U32 R20, RZ, RZ, -0x1 ;  /* 0xffffffffff147424 */ /* 0x000fe200078e00ff */
[----:B------:R-:W-:Y:S01]  /*49d0*/  IADD3.X R17, R17, UR42, RZ, P4, !PT ;  /* 0x0000002a11117c10 */ /* 0x000fe2000a7fe4ff */
[----:B------:R-:W-:Y:S01]  /*49e0*/  IMAD.MOV.U32 R8, RZ, RZ, -0x1 ;  /* 0xffffffffff087424 */ /* 0x000fe200078e00ff */
[----:B------:R-:W-:-:S02]  /*49f0*/  ISETP.LT.U32.AND P1, PT, R3, 0x3, P1 ;  /* 0x000000030300780c */ /* 0x000fc40000f21070 */
[----:B------:R-:W-:Y:S01]  /*4a00*/  PRMT R13, RZ, 0x7610, R13 ;  /* 0x00007610ff0d7816 */ /* 0x000fe2000000000d */
[----:B------:R-:W0:Y:S01]  /*4a10*/  @P3 S2R R5, SR_CgaCtaId ;  /* 0x0000000000053919 */ /* 0x000e220000008800 */
[----:B------:R-:W-:-:S04]  /*4a20*/  @P3 MOV R4, 0x400 ;  /* 0x0000040000043802 */ /* 0x000fc80000000f00 */
[----:B0-----:R-:W-:Y:S01]  /*4a30*/  @P3 LEA R6, R5, R4, 0x18 ;  /* 0x0000000405063211 */ /* 0x001fe200078ec0ff */
[----:B------:R-:W-:-:S03]  /*4a40*/  IMAD.WIDE.U32 R4, R12, -0x55555555, RZ ;  /* 0xaaaaaaab0c047825 */ /* 0x000fc600078e00ff */
[----:B------:R0:W-:Y:S01]  /*4a50*/  @P3 SYNCS.ARRIVE.TRANS64.A1T0 RZ, [R6+URZ+0x48], RZ ;  /* 0x000048ff06ff39a7 */ /* 0x0001e2000810003f */
[----:B------:R-:W-:Y:S02]  /*4a60*/  ISETP.GE.U32.AND P3, PT, R3, 0x3, PT ;  /* 0x000000030300780c */ /* 0x000fe40003f66070 */
[----:B------:R-:W-:Y:S02]  /*4a70*/  SHF.R.U32.HI R7, RZ, 0x1, R5 ;  /* 0x00000001ff077819 */ /* 0x000fe40000011605 */
[----:B------:R-:W-:Y:S02]  /*4a80*/  SEL R5, RZ, 0x1, !P1 ;  /* 0x00000001ff057807 */ /* 0x000fe40004800000 */
[----:B------:R-:W-:Y:S01]  /*4a90*/  ISETP.GE.U32.AND P1, PT, R16, UR4, PT ;  /* 0x0000000410007c0c */ /* 0x000fe2000bf26070 */
[----:B------:R-:W-:Y:S01]  /*4aa0*/  IMAD R12, R7, -0x3, R12 ;  /* 0xfffffffd070c7824 */ /* 0x000fe200078e020c */
[----:B------:R-:W-:Y:S02]  /*4ab0*/  LOP3.LUT R0, R0, R5, RZ, 0x3c, !PT ;  /* 0x0000000500007212 */ /* 0x000fe400078e3cff */
[----:B------:R-:W-:-:S02]  /*4ac0*/  ISETP.GE.U32.AND.EX P1, PT, R17, UR5, PT, P1 ;  /* 0x0000000511007c0c */ /* 0x000fc4000bf26110 */
[----:B------:R-:W-:Y:S02]  /*4ad0*/  PRMT R4, RZ, 0x7610, R4 ;  /* 0x00007610ff047816 */ /* 0x000fe40000000004 */
[----:B------:R-:W-:-:S09]  /*4ae0*/  @P3 LOP3.LUT R0, R0, 0x1, R7, 0x78, !PT ;  /* 0x0000000100003812 */ /* 0x000fd200078e7807 */
[----:B0-----:R-:W-:Y:S05]  /*4af0*/  @P1 BRA `(.L_x_111) ;  /* 0x00000004004c1947 */ /* 0x001fea0003800000 */
[----:B------:R-:W-:Y:S01]  /*4b00*/  ULDC.64 UR4, c[0x0][0x628] ;  /* 0x00018a0000047ab9 */ /* 0x000fe20000000a00 */
[----:B------:R-:W0:Y:S01]  /*4b10*/  S2R R15, SR_CTAID.X ;  /* 0x00000000000f7919 */ /* 0x000e220000002500 */
[----:B------:R-:W-:Y:S01]  /*4b20*/  ISETP.NE.U32.AND P1, PT, RZ, UR4, PT ;  /* 0x00000004ff007c0c */ /* 0x000fe2000bf25070 */
[----:B------:R-:W-:Y:S01]  /*4b30*/  ULDC UR7, c[0x0][0x630] ;  /* 0x00018c0000077ab9 */ /* 0x000fe20000000800 */
[----:B------:R-:W-:Y:S01]  /*4b40*/  IMAD.MOV.U32 R4, RZ, RZ, R16 ;  /* 0x000000ffff047224 */ /* 0x000fe200078e0010 */
[----:B------:R-:W1:Y:S01]  /*4b50*/  S2R R14, SR_CTAID.Y ;  /* 0x00000000000e7919 */ /* 0x000e620000002600 */
[----:B------:R-:W-:Y:S01]  /*4b60*/  ISETP.NE.AND.EX P1, PT, RZ, UR5, PT, P1 ;  /* 0x00000005ff007c0c */ /* 0x000fe2000bf25310 */
[----:B------:R-:W-:-:S12]  /*4b70*/  IMAD.MOV.U32 R5, RZ, RZ, R17 ;  /* 0x000000ffff057224 */ /* 0x000fd800078e0011 */
[----:B------:R-:W-:Y:S05]  /*4b80*/  @!P1 BRA `(.L_x_112) ;  /* 0x0000000000289947 */ /* 0x000fea0003800000 */
[----:B------:R-:W-:Y:S02]  /*4b90*/  ULDC UR6, c[0x0][0x634] ;  /* 0x00018d0000067ab9 */ /* 0x000fe40000000800 */
[----:B------:R-:W-:-:S05]  /*4ba0*/  IADD3 R9, P1, R16, UR6, RZ ;  /* 0x0000000610097c10 */ /* 0x000fca000ff3e0ff */
[----:B------:R-:W-:-:S04]  /*4bb0*/  IMAD.X R19, RZ, RZ, R17, P1 ;  /* 0x000000ffff137224 */ /* 0x000fc800008e0611 */
[----:B------:R-:W-:-:S04]  /*4bc0*/  IMAD.WIDE.U32 R6, R19, UR4, RZ ;  /* 0x0000000413067c25 */ /* 0x000fc8000f8e00ff */
[----:B------:R-:W-:-:S04]  /*4bd0*/  IMAD.WIDE.U32 R6, P1, R9, UR5, R6 ;  /* 0x0000000509067c25 */ /* 0x000fc8000f820006 */
[----:B------:R-:W-:-:S04]  /*4be0*/  IMAD.WIDE.U32 R8, R9, UR4, RZ ;  /* 0x0000000409087c25 */ /* 0x000fc8000f8e00ff */
[----:B------:R-:W-:Y:S01]  /*4bf0*/  IMAD.X R5, RZ, RZ, RZ, P1 ;  /* 0x000000ffff057224 */ /* 0x000fe200008e06ff */
[----:B------:R-:W-:Y:S01]  /*4c00*/  IADD3 RZ, P1, R9, R6, RZ ;  /* 0x0000000609ff7210 */ /* 0x000fe20007f3e0ff */
[----:B------:R-:W-:-:S04]  /*4c10*/  IMAD.MOV.U32 R4, RZ, RZ, R7 ;  /* 0x000000ffff047224 */ /* 0x000fc800078e0007 */
[----:B------:R-:W-:-:S08]  /*4c20*/  IMAD.WIDE.U32.X R4, R19, UR5, R4, P1 ;  /* 0x0000000513047c25 */ /* 0x000fd000088e0404 */
.L_x_112:
[--C-:B------:R-:W-:Y:S01]  /*4c30*/  SHF.R.U64 R8, R4, UR7, R5.reuse ;  /* 0x0000000704087c19 */ /* 0x100fe20008001205 */
[----:B------:R-:W-:Y:S01]  /*4c40*/  ULDC.64 UR4, c[0x0][0x620] ;  /* 0x0001880000047ab9 */ /* 0x000fe20000000a00 */
[----:B------:R-:W-:Y:S01]  /*4c50*/  SHF.R.U32.HI R4, RZ, UR7, R5 ;  /* 0x00000007ff047c19 */ /* 0x000fe20008011605 */
[----:B------:R-:W2:Y:S01]  /*4c60*/  LDC R24, c[0x0][0x144] ;  /* 0x00005100ff187b82 */ /* 0x000ea20000000800 */
[----:B------:R-:W-:Y:S01]  /*4c70*/  IADD3 R7, P1, RZ, -R8, RZ ;  /* 0x80000008ff077210 */ /* 0x000fe20007f3e0ff */
[----:B------:R-:W-:Y:S01]  /*4c80*/  ULDC.64 UR8, c[0x0][0x640] ;  /* 0x0001900000087ab9 */ /* 0x000fe20000000a00 */
[----:B0-----:R-:W-:Y:S01]  /*4c90*/  I2FP.F32.U32 R9, R15 ;  /* 0x0000000f00097245 */ /* 0x001fe20000201000 */
[----:B------:R-:W-:Y:S02]  /*4ca0*/  ULDC UR6, c[0x0][0x608] ;  /* 0x0001820000067ab9 */ /* 0x000fe40000000800 */
[----:B------:R-:W-:Y:S01]  /*4cb0*/  IMAD.X R4, RZ, RZ, ~R4, P1 ;  /* 0x000000ffff047224 */ /* 0x000fe200008e0e04 */
[----:B------:R-:W-:Y:S01]  /*4cc0*/  ISETP.NE.U32.AND P1, PT, RZ, UR8, PT ;  /* 0x00000008ff007c0c */ /* 0x000fe2000bf25070 */
[----:B------:R-:W0:Y:S02]  /*4cd0*/  LDC R21, c[0x0][0x148] ;  /* 0x00005200ff157b82 */ /* 0x000e240000000800 */
[----:B------:R-:W-:Y:S01]  /*4ce0*/  IMAD R6, R4, UR4, RZ ;  /* 0x0000000404067c24 */ /* 0x000fe2000f8e02ff */
[----:B------:R-:W-:Y:S01]  /*4cf0*/  ISETP.NE.AND.EX P1, PT, RZ, UR9, PT, P1 ;  /* 0x00000009ff007c0c */ /* 0x000fe2000bf25310 */
[----:B------:R-:W-:Y:S01]  /*4d00*/  IMAD.WIDE.U32 R4, R7, UR4, R16 ;  /* 0x0000000407047c25 */ /* 0x000fe2000f8e0010 */
[----:B------:R-:W-:-:S03]  /*4d10*/  ULDC UR4, c[0x0][0x150] ;  /* 0x0000540000047ab9 */ /* 0x000fc60000000800 */
[----:B------:R-:W-:Y:S02]  /*4d20*/  IMAD R7, R7, UR5, R6 ;  /* 0x0000000507077c24 */ /* 0x000fe4000f8e0206 */
[----:B------:R-:W-:Y:S01]  /*4d30*/  FMUL R6, R9, UR4 ;  /* 0x0000000409067c20 */ /* 0x000fe20008400000 */
[----:B------:R-:W-:Y:S01]  /*4d40*/  ULDC UR4, c[0x0][0x618] ;  /* 0x0001860000047ab9 */ /* 0x000fe20000000800 */
[----:B------:R-:W-:Y:S01]  /*4d50*/  ULDC UR5, c[0x0][0x154] ;  /* 0x0000550000057ab9 */ /* 0x000fe20000000800 */
[----:B------:R-:W-:-:S03]  /*4d60*/  IMAD.IADD R5, R5, 0x1, R7 ;  /* 0x0000000105057824 */ /* 0x000fc600078e0207 */
[----:B------:R-:W3:Y:S02]  /*4d70*/  F2I.U32.TRUNC.NTZ R6, R6 ;  /* 0x0000000600067305 */ /* 0x000ee4000020f000 */
[----:B------:R-:W-:Y:S02]  /*4d80*/  SHF.R.U64 R9, R4, UR4, R5 ;  /* 0x0000000404097c19 */ /* 0x000fe40008001205 */
[----:B-1----:R-:W-:-:S05]  /*4d90*/  I2FP.F32.U32 R4, R14 ;  /* 0x0000000e00047245 */ /* 0x002fca0000201000 */
[----:B------:R-:W-:Y:S01]  /*4da0*/  FMUL R22, R4, UR5 ;  /* 0x0000000504167c20 */ /* 0x000fe20008400000 */
[----:B------:R-:W-:Y:S01]  /*4db0*/  SHF.R.U32.HI R4, RZ, UR4, R5 ;  /* 0x00000004ff047c19 */ /* 0x000fe20008011605 */
[----:B------:R-:W-:-:S03]  /*4dc0*/  ULDC UR4, c[0x0][0x658] ;  /* 0x0001960000047ab9 */ /* 0x000fc60000000800 */
[--C-:B------:R-:W-:Y:S01]  /*4dd0*/  SHF.R.U64 R20, R9, UR6, R4.reuse ;  /* 0x0000000609147c19 */ /* 0x100fe20008001204 */
[----:B------:R-:W1:Y:S01]  /*4de0*/  F2I.U32.TRUNC.NTZ R22, R22 ;  /* 0x0000001600167305 */ /* 0x000e62000020f000 */
[----:B------:R-:W-:Y:S01]  /*4df0*/  SHF.R.U32.HI R5, RZ, UR6, R4 ;  /* 0x00000006ff057c19 */ /* 0x000fe20008011604 */
[----:B---3--:R-:W-:-:S03]  /*4e00*/  IMAD.MOV R6, RZ, RZ, -R6 ;  /* 0x000000ffff067224 */ /* 0x008fc600078e0a06 */
[----:B------:R-:W-:Y:S01]  /*4e10*/  SHF.R.U64 R19, R20, UR4, R5 ;  /* 0x0000000414137c19 */ /* 0x000fe20008001205 */
[----:B--2---:R-:W-:Y:S01]  /*4e20*/  IMAD R15, R24, R6, R15 ;  /* 0x00000006180f7224 */ /* 0x004fe200078e020f */
[----:B------:R-:W-:-:S03]  /*4e30*/  SHF.R.U32.HI R23, RZ, UR4, R5 ;  /* 0x00000004ff177c19 */ /* 0x000fc60008011605 */
[----:B------:R-:W-:Y:S02]  /*4e40*/  IMAD.MOV.U32 R4, RZ, RZ, R19 ;  /* 0x000000ffff047224 */ /* 0x000fe400078e0013 */
[----:B------:R-:W-:Y:S01]  /*4e50*/  IMAD.MOV.U32 R5, RZ, RZ, R23 ;  /* 0x000000ffff057224 */ /* 0x000fe200078e0017 */
[----:B-1----:R-:W-:Y:S06]  /*4e60*/  @!P1 BRA `(.L_x_113) ;  /* 0x0000000000289947 */ /* 0x002fec0003800000 */
[----:B------:R-:W-:Y:S02]  /*4e70*/  ULDC UR4, c[0x0][0x64c] ;  /* 0x0001930000047ab9 */ /* 0x000fe40000000800 */
[----:B------:R-:W-:-:S05]  /*4e80*/  IADD3 R5, P1, R19, UR4, RZ ;  /* 0x0000000413057c10 */ /* 0x000fca000ff3e0ff */
[----:B------:R-:W-:-:S04]  /*4e90*/  IMAD.X R23, RZ, RZ, R23, P1 ;  /* 0x000000ffff177224 */ /* 0x000fc800008e0617 */
[----:B------:R-:W-:-:S04]  /*4ea0*/  IMAD.WIDE.U32 R6, R23, UR8, RZ ;  /* 0x0000000817067c25 */ /* 0x000fc8000f8e00ff */
[----:B------:R-:W-:-:S04]  /*4eb0*/  IMAD.WIDE.U32 R6, P1, R5, UR9, R6 ;  /* 0x0000000905067c25 */ /* 0x000fc8000f820006 */
[----:B------:R-:W-:-:S04]  /*4ec0*/  IMAD.WIDE.U32 R4, R5, UR8, RZ ;  /* 0x0000000805047c25 */ /* 0x000fc8000f8e00ff */
[----:B------:R-:W-:Y:S01]  /*4ed0*/  IMAD.MOV.U32 R4, RZ, RZ, R7 ;  /* 0x000000ffff047224 */ /* 0x000fe200078e0007 */
[----:B------:R-:W-:Y:S01]  /*4ee0*/  IADD3 RZ, P3, R5, R6, RZ ;  /* 0x0000000605ff7210 */ /* 0x000fe20007f7e0ff */
[----:B------:R-:W-:-:S04]  /*4ef0*/  IMAD.X R5, RZ, RZ, RZ, P1 ;  /* 0x000000ffff057224 */ /* 0x000fc800008e06ff */
[----:B------:R-:W-:-:S08]  /*4f00*/  IMAD.WIDE.U32.X R4, R23, UR9, R4, P3 ;  /* 0x0000000917047c25 */ /* 0x000fd000098e0404 */
.L_x_113:
[----:B------:R-:W-:Y:S01]  /*4f10*/  ISETP.NE.AND P1, PT, R2, 0x1, PT ;  /* 0x000000010200780c */ /* 0x000fe20003f25270 */
[----:B------:R-:W-:Y:S01]  /*4f20*/  ULDC UR4, c[0x0][0x648] ;  /* 0x0001920000047ab9 */ /* 0x000fe20000000800 */
[----:B------:R-:W-:Y:S01]  /*4f30*/  LOP3.LUT R20, R20, UR16, RZ, 0xc0, !PT ;  /* 0x0000001014147c12 */ /* 0x000fe2000f8ec0ff */
[----:B------:R-:W-:Y:S01]  /*4f40*/  IMAD.MOV R22, RZ, RZ, -R22 ;  /* 0x000000ffff167224 */ /* 0x000fe200078e0a16 */
[----:B------:R-:W-:Y:S01]  /*4f50*/  SHF.R.U64 R5, R4, UR4, R5 ;  /* 0x0000000404057c19 */ /* 0x000fe20008001205 */
[----:B------:R-:W-:Y:S01]  /*4f60*/  ULDC UR4, c[0x0][0x638] ;  /* 0x00018e0000047ab9 */ /* 0x000fe20000000800 */
[----:B------:R-:W-:Y:S01]  /*4f70*/  LOP3.LUT R6, R9, UR15, RZ, 0xc0, !PT ;  /* 0x0000000f09067c12 */ /* 0x000fe2000f8ec0ff */
[----:B------:R-:W-:Y:S02]  /*4f80*/  ULDC UR5, c[0x0][0x610] ;  /* 0x0001840000057ab9 */ /* 0x000fe40000000800 */
[----:B------:R-:W-:Y:S02]  /*4f90*/  IMAD.MOV R4, RZ, RZ, -R5 ;  /* 0x000000ffff047224 */ /* 0x000fe400078e0a05 */
[----:B------:R-:W-:-:S02]  /*4fa0*/  IMAD R20, R5, UR17, R20 ;  /* 0x0000001105147c24 */ /* 0x000fc4000f8e0214 */
[----:B0-----:R-:W-:Y:S02]  /*4fb0*/  @P1 IMAD R15, R21, R22, R14 ;  /* 0x00000016150f1224 */ /* 0x001fe400078e020e */
[----:B------:R-:W-:Y:S01]  /*4fc0*/  IMAD R19, R4, UR4, R19 ;  /* 0x0000000404137c24 */ /* 0x000fe2000f8e0213 */
[----:B------:R-:W-:Y:S01]  /*4fd0*/  ULDC UR4, c[0x0][0x600] ;  /* 0x0001800000047ab9 */ /* 0x000fe20000000800 */
[----:B------:R-:W-:Y:S02]  /*4fe0*/  IMAD R15, R20, UR5, R15 ;  /* 0x00000005140f7c24 */ /* 0x000fe4000f8e020f */
[----:B------:R-:W-:Y:S02]  /*4ff0*/  IMAD R6, R19, UR4, R6 ;  /* 0x0000000413067c24 */ /* 0x000fe4000f8e0206 */
[----:B------:R-:W-:-:S03]  /*5000*/  IMAD.MOV.U32 R4, RZ, RZ, 0x1 ;  /* 0x00000001ff047424 */ /* 0x000fc600078e00ff */
[----:B------:R-:W-:Y:S02]  /*5010*/  SEL R20, R6, R15, !P1 ;  /* 0x0000000f06147207 */ /* 0x000fe40004800000 */
[----:B------:R-:W-:-:S07]  /*5020*/  SEL R19, R15, R6, !P1 ;  /* 0x000000060f137207 */ /* 0x000fce0004800000 */
.L_x_111:
[----:B------:R-:W-:Y:S05]  /*5030*/  BSYNC B1 ;  /* 0x0000000000017941 */ /* 0x000fea0003800000 */
.L_x_110:
[----:B------:R-:W-:-:S13]  /*5040*/  LOP3.LUT P1, RZ, R4, 0xff, RZ, 0xc0, !PT ;  /* 0x000000ff04ff7812 */ /* 0x000fda000782c0ff */
[----:B------:R-:W-:Y:S05]  /*5050*/  @P1 BRA `(.L_x_114) ;  /* 0xfffffff4004c1947 */ /* 0x000fea000383ffff */
[----:B------:R-:W-:Y:S05]  /*5060*/  BSYNC B0 ;  /* 0x0000000000007941 */ /* 0x000fea0003800000 */
.L_x_102:
[----:B------:R-:W-:-:S03]  /*5070*/  UMOV UR4, 0xffffffff ;  /* 0xffffffff00047882 */ /* 0x000fc60000000000 */
[----:B------:R-:W-:Y:S05]  /*5080*/  BRA.DIV UR4, `(.L_x_115) ;  /* 0x0000000204f07947 */ /* 0x000fea000b800000 */
[----:B------:R-:W-:-:S13]  /*5090*/  ELECT P6, URZ, PT ;  /* 0x00000000003f782f */ /* 0x000fda00038c0000 */
.L_x_128:
[----:B------:R-:W-:Y:S04]  /*50a0*/  BSSY B0, `(.L_x_116) ;  /* 0x0000022000007945 */ /* 0x000fe80003800000 */
[----:B------:R-:W-:Y:S05]  /*50b0*/  @!P6 BRA `(.L_x_117) ;  /* 0x000000000080e947 */ /* 0x000fea0003800000 */
[----:B------:R-:W-:-:S04]  /*50c0*/  LOP3.LUT R18, R18, 0x2, RZ, 0xfc, !PT ;  /* 0x0000000212127812 */ /* 0x000fc800078efcff */
[----:B------:R-:W-:-:S13]  /*50d0*/  ISETP.NE.AND P0, PT, R18, 0x3, PT ;  /* 0x000000031200780c */ /* 0x000fda0003f05270 */
[----:B------:R-:W-:Y:S05]  /*50e0*/  @!P0 BRA `(.L_x_118) ;  /* 0x0000000000048947 */ /* 0x000fea0003800000 */
[----:B------:R-:W-:Y:S01]  /*50f0*/  BPT.TRAP 0x1 ;  /* 0x000000040000795c */ /* 0x000fe20000300000 */
.L_x_118:
[----:B------:R-:W0:Y:S01]  /*5100*/  S2R R3, SR_CgaCtaId ;  /* 0x0000000000037919 */ /* 0x000e220000008800 */
[----:B------:R-:W-:-:S04]  /*5110*/  MOV R2, 0x400 ;  /* 0x0000040000027802 */ /* 0x000fc80000000f00 */
[----:B0-----:R-:W-:Y:S02]  /*5120*/  LEA R3, R3, R2, 0x18 ;  /* 0x0000000203037211 */ /* 0x001fe400078ec0ff */
[----:B------:R-:W-:-:S03]  /*5130*/  SHF.L.U32 R2, R0, 0x1f, RZ ;  /* 0x0000001f00027819 */ /* 0x000fc600000006ff */
[----:B------:R-:W-:-:S04]  /*5140*/  VIADD R3, R3, 0x18 ;  /* 0x0000001803037836 */ /* 0x000fc80000000000 */
[C---:B------:R-:W-:Y:S02]  /*5150*/  IMAD R7, R12.reuse, 0x8, R3 ;  /* 0x000000080c077824 */ /* 0x040fe400078e0203 */
[----:B------:R-:W-:Y:S02]  /*5160*/  VIADD R12, R12, 0x1 ;  /* 0x000000010c0c7836 */ /* 0x000fe40000000000 */
[----:B------:R-:W0:Y:S03]  /*5170*/  SYNCS.PHASECHK.TRANS64.TRYWAIT P0, [R7+URZ], R2 ;  /* 0x00000002070075a7 */ /* 0x000e26000800017f */
[----:B------:R-:W-:-:S04]  /*5180*/  ISETP.NE.AND P1, PT, R12, 0x3, PT ;  /* 0x000000030c00780c */ /* 0x000fc80003f25270 */
[----:B------:R-:W-:Y:S02]  /*5190*/  SEL R5, RZ, 0x1, P1 ;  /* 0x00000001ff057807 */ /* 0x000fe40000800000 */
[----:B------:R-:W-:Y:S02]  /*51a0*/  SEL R12, R12, RZ, P1 ;  /* 0x000000ff0c0c7207 */ /* 0x000fe40000800000 */
[----:B------:R-:W-:-:S03]  /*51b0*/  LOP3.LUT R5, R0, R5, RZ, 0x3c, !PT ;  /* 0x0000000500057212 */ /* 0x000fc600078e3cff */
[----:B------:R-:W-:Y:S01]  /*51c0*/  IMAD R9, R12, 0x8, R3 ;  /* 0x000000080c097824 */ /* 0x000fe200078e0203 */
[----:B------:R-:W-:Y:S01]  /*51d0*/  SHF.L.U32 R4, R5, 0x1f, RZ ;  /* 0x0000001f05047819 */ /* 0x000fe200000006ff */
[----:B0-----:R-:W-:Y:S06]  /*51e0*/  @!P0 BRA `(.L_x_119) ;  /* 0x0000000000b88947 */ /* 0x001fec0003800000 */
.L_x_129:
[----:B------:R-:W1:Y:S01]  /*51f0*/  SYNCS.PHASECHK.TRANS64.TRYWAIT P0, [R9+URZ], R4 ;  /* 0x00000004090075a7 */ /* 0x000e62000800017f */
[----:B------:R-:W-:-:S05]  /*5200*/  VIADD R0, R12, 0x1 ;  /* 0x000000010c007836 */ /* 0x000fca0000000000 */
[----:B------:R-:W-:-:S04]  /*5210*/  ISETP.NE.AND P1, PT, R0, 0x3, PT ;  /* 0x000000030000780c */ /* 0x000fc80003f25270 */
[----:B0-----:R-:W-:Y:S02]  /*5220*/  SEL R2, RZ, 0x1, P1 ;  /* 0x00000001ff027807 */ /* 0x001fe40000800000 */
[----:B------:R-:W-:Y:S02]  /*5230*/  SEL R0, R0, RZ, P1 ;  /* 0x000000ff00007207 */ /* 0x000fe40000800000 */
[----:B------:R-:W-:Y:S01]  /*5240*/  LOP3.LUT R2, R5, R2, RZ, 0x3c, !PT ;  /* 0x0000000205027212 */ /* 0x000fe200078e3cff */
[----:B-1----:R-:W-:Y:S06]  /*5250*/  @!P0 BRA `(.L_x_120) ;  /* 0x0000000000b08947 */ /* 0x002fec0003800000 */
.L_x_130:
[----:B------:R-:W-:Y:S01]  /*5260*/  IMAD R3, R0, 0x8, R3 ;  /* 0x0000000800037824 */ /* 0x000fe200078e0203 */
[----:B------:R-:W-:-:S07]  /*5270*/  SHF.L.U32 R0, R2, 0x1f, RZ ;  /* 0x0000001f02007819 */ /* 0x000fce00000006ff */
.L_x_121:
[----:B-1----:R1:W2:Y:S02]  /*5280*/  SYNCS.PHASECHK.TRANS64.TRYWAIT P0, [R3+URZ], R0 ;  /* 0x00000000030075a7 */ /* 0x0022a4000800017f */
[----:B--2---:R-:W-:Y:S05]  /*5290*/  @!P0 NANOSLEEP.SYNCS 0x989680 ;  /* 0x009896800000895d */ /* 0x004fea0003900000 */
[----:B------:R-:W2:Y:S02]  /*52a0*/  @!P0 SYNCS.PHASECHK.TRANS64 P0, [R3+URZ], R0 ;  /* 0x00000000030085a7 */ /* 0x000ea4000800007f */
[----:B--2---:R-:W-:Y:S05]  /*52b0*/  @!P0 BRA `(.L_x_121) ;  /* 0xfffffffc00f08947 */ /* 0x004fea000383ffff */
.L_x_117:
[----:B------:R-:W-:Y:S05]  /*52c0*/  BSYNC B0 ;  /* 0x0000000000007941 */ /* 0x000fea0003800000 */
.L_x_116:
[----:B------:R-:W-:Y:S05]  /*52d0*/  EXIT ;  /* 0x000000000000794d */ /* 0x000fea0003800000 */
.L_x_17:
[----:B-1----:R1:W2:Y:S02]  /*52e0*/  SYNCS.PHASECHK.TRANS64.TRYWAIT P1, [R3+URZ], R0 ;  /* 0x00000000030075a7 */ /* 0x0022a4000802017f */
[----:B--2---:R-:W-:Y:S05]  /*52f0*/  @!P1 NANOSLEEP.SYNCS 0x989680 ;  /* 0x009896800000995d */ /* 0x004fea0003900000 */
[----:B------:R-:W2:Y:S02]  /*5300*/  @!P1 SYNCS.PHASECHK.TRANS64 P1, [R3+URZ], R0 ;  /* 0x00000000030095a7 */ /* 0x000ea4000802007f */
[----:B--2---:R-:W-:Y:S05]  /*5310*/  @!P1 BRA `(.L_x_17) ;  /* 0xfffffffc00f09947 */ /* 0x004fea000383ffff */
[----:B------:R-:W-:Y:S05]  /*5320*/  BRA `(.L_x_16) ;  /* 0xffffffc000547947 */ /* 0x000fea000383ffff */
.L_x_22:
[----:B-1----:R1:W2:Y:S02]  /*5330*/  SYNCS.PHASECHK.TRANS64.TRYWAIT P1, [R5+URZ], R4 ;  /* 0x00000004050075a7 */ /* 0x0022a4000802017f */
[----:B--2---:R-:W-:Y:S05]  /*5340*/  @!P1 NANOSLEEP.SYNCS 0x989680 ;  /* 0x009896800000995d */ /* 0x004fea0003900000 */
[----:B------:R-:W2:Y:S02]  /*5350*/  @!P1 SYNCS.PHASECHK.TRANS64 P1, [R5+URZ], R4 ;  /* 0x00000004050095a7 */ /* 0x000ea4000802007f */
[----:B--2---:R-:W-:Y:S05]  /*5360*/  @!P1 BRA `(.L_x_22) ;  /* 0xfffffffc00f09947 */ /* 0x004fea000383ffff */
[----:B------:R-:W-:Y:S05]  /*5370*/  BRA `(.L_x_21) ;  /* 0xffffffc000d47947 */ /* 0x000fea000383ffff */
.L_x_103:
[----:B------:R-:W-:Y:S01]  /*5380*/  BSSY B1, `(.L_x_122) ;  /* 0x0000006000017945 */ /* 0x000fe20003800000 */
[----:B------:R-:W-:-:S07]  /*5390*/  IMAD.MOV.U32 R15, RZ, RZ, -0x1 ;  /* 0xffffffffff0f7424 */ /* 0x000fce00078e00ff */
[----:B------:R-:W-:Y:S05]  /*53a0*/  WARPSYNC.COLLECTIVE R15, `(.L_x_123) ;  /* 0x000000000f0c7348 */ /* 0x000fea0003c00000 */
[----:B------:R-:W-:Y:S02]  /*53b0*/  ELECT P6, UR62, PT ;  /* 0x00000000003e782f */ /* 0x000fe400038c0000 */
[----:B------:R-:W-:Y:S01]  /*53c0*/  MOV R14, UR62 ;  /* 0x0000003e000e7c02 */ /* 0x000fe20008000f00 */
[----:B------:R-:W-:Y:S10]  /*53d0*/  ENDCOLLECTIVE ;  /* 0x000000000000791b */ /* 0x000ff40003800000 */
.L_x_123:
[----:B------:R-:W-:Y:S05]  /*53e0*/  BSYNC B1 ;  /* 0x0000000000017941 */ /* 0x000fea0003800000 */
.L_x_122:
[----:B------:R-:W-:Y:S05]  /*53f0*/  BRA `(.L_x_124) ;  /* 0xfffffff000707947 */ /* 0x000fea000383ffff */
.L_x_106:
[----:B0-----:R0:W1:Y:S02]  /*5400*/  SYNCS.PHASECHK.TRANS64.TRYWAIT P1, [R14+URZ+0x18], R7 ;  /* 0x000018070e0075a7 */ /* 0x001064000802017f */
[----:B-1----:R-:W-:Y:S05]  /*5410*/  @!P1 NANOSLEEP.SYNCS 0x989680 ;  /* 0x009896800000995d */ /* 0x002fea0003900000 */
[----:B------:R-:W1:Y:S02]  /*5420*/  @!P1 SYNCS.PHASECHK.TRANS64 P1, [R14+URZ+0x18], R7 ;  /* 0x000018070e0095a7 */ /* 0x000e64000802007f */
[----:B-1----:R-:W-:Y:S05]  /*5430*/  @!P1 BRA `(.L_x_106) ;  /* 0xfffffffc00f09947 */ /* 0x002fea000383ffff */
[----:B------:R-:W-:Y:S05]  /*5440*/  BRA `(.L_x_125) ;  /* 0xfffffff000a47947 */ /* 0x000fea000383ffff */
.L_x_115:
[----:B------:R-:W-:Y:S01]  /*5450*/  BSSY B0, `(.L_x_126) ;  /* 0x0000006000007945 */ /* 0x000fe20003800000 */
[----:B------:R-:W-:-:S07]  /*5460*/  IMAD.MOV.U32 R15, RZ, RZ, -0x1 ;  /* 0xffffffffff0f7424 */ /* 0x000fce00078e00ff */
[----:B------:R-:W-:Y:S05]  /*5470*/  WARPSYNC.COLLECTIVE R15, `(.L_x_127) ;  /* 0x000000000f0c7348 */ /* 0x000fea0003c00000 */
[----:B------:R-:W-:Y:S02]  /*5480*/  ELECT P6, UR62, PT ;  /* 0x00000000003e782f */ /* 0x000fe400038c0000 */
[----:B------:R-:W-:Y:S01]  /*5490*/  MOV R14, UR62 ;  /* 0x0000003e000e7c02 */ /* 0x000fe20008000f00 */
[----:B------:R-:W-:Y:S10]  /*54a0*/  ENDCOLLECTIVE ;  /* 0x000000000000791b */ /* 0x000ff40003800000 */
.L_x_127:
[----:B------:R-:W-:Y:S05]  /*54b0*/  BSYNC B0 ;  /* 0x0000000000007941 */ /* 0x000fea0003800000 */
.L_x_126:
[----:B------:R-:W-:Y:S05]  /*54c0*/  BRA `(.L_x_128) ;  /* 0xfffffff800f47947 */ /* 0x000fea000383ffff */
.L_x_119:
[----:B0-----:R0:W1:Y:S02]  /*54d0*/  SYNCS.PHASECHK.TRANS64.TRYWAIT P0, [R7+URZ], R2 ;  /* 0x00000002070075a7 */ /* 0x001064000800017f */
[----:B-1----:R-:W-:Y:S05]  /*54e0*/  @!P0 NANOSLEEP.SYNCS 0x989680 ;  /* 0x009896800000895d */ /* 0x002fea0003900000 */
[----:B------:R-:W1:Y:S02]  /*54f0*/  @!P0 SYNCS.PHASECHK.TRANS64 P0, [R7+URZ], R2 ;  /* 0x00000002070085a7 */ /* 0x000e64000800007f */
[----:B-1----:R-:W-:Y:S05]  /*5500*/  @!P0 BRA `(.L_x_119) ;  /* 0xfffffffc00f08947 */ /* 0x002fea000383ffff */
[----:B------:R-:W-:Y:S05]  /*5510*/  BRA `(.L_x_129) ;  /* 0xfffffffc00347947 */ /* 0x000fea000383ffff */
.L_x_120:
[----:B0-----:R0:W1:Y:S02]  /*5520*/  SYNCS.PHASECHK.TRANS64.TRYWAIT P0, [R9+URZ], R4 ;  /* 0x00000004090075a7 */ /* 0x001064000800017f */
[----:B-1----:R-:W-:Y:S05]  /*5530*/  @!P0 NANOSLEEP.SYNCS 0x989680 ;  /* 0x009896800000895d */ /* 0x002fea0003900000 */
[----:B------:R-:W1:Y:S02]  /*5540*/  @!P0 SYNCS.PHASECHK.TRANS64 P0, [R9+URZ], R4 ;  /* 0x00000004090085a7 */ /* 0x000e64000800007f */
[----:B-1----:R-:W-:Y:S05]  /*5550*/  @!P0 BRA `(.L_x_120) ;  /* 0xfffffffc00f08947 */ /* 0x002fea000383ffff */
[----:B------:R-:W-:Y:S05]  /*5560*/  BRA `(.L_x_130) ;  /* 0xfffffffc003c7947 */ /* 0x000fea000383ffff */
.L_x_131:
[----:B------:R-:W-:-:S00]  /*5570*/  BRA `(.L_x_131) ;  /* 0xfffffffc00fc7947 */ /* 0x000fc0000383ffff */
[----:B------:R-:W-:-:S00]  /*5580*/  NOP ;  /* 0x0000000000007918 */ /* 0x000fc00000000000 */
[----:B------:R-:W-:-:S00]  /*5590*/  NOP ;  /* 0x0000000000007918 */ /* 0x000fc00000000000 */
[----:B------:R-:W-:-:S00]  /*55a0*/  NOP ;  /* 0x0000000000007918 */ /* 0x000fc00000000000 */
[----:B------:R-:W-:-:S00]  /*55b0*/  NOP ;  /* 0x0000000000007918 */ /* 0x000fc00000000000 */
[----:B------:R-:W-:-:S00]  /*55c0*/  NOP ;  /* 0x0000000000007918 */ /* 0x000fc00000000000 */
[----:B------:R-:W-:-:S00]  /*55d0*/  NOP ;  /* 0x0000000000007918 */ /* 0x000fc00000000000 */
[----:B------:R-:W-:-:S00]  /*55e0*/  NOP ;  /* 0x0000000000007918 */ /* 0x000fc00000000000 */
[----:B------:R-:W-:-:S00]  /*55f0*/  NOP ;  /* 0x0000000000007918 */ /* 0x000fc00000000000 */
.L_x_132:


//--------------------- .nv.global.init           --------------------------
	.section	.nv.global.init,"aw",@progbits
.nv.global.init:
	.type		$str$22,@object
	.size		$str$22,($str$23 - $str$22)
$str$22:
        /*0000*/ 	.byte	0x6b, 0x5f, 0x74, 0x69, 0x6c, 0x65, 0x5f, 0x63, 0x6f, 0x75, 0x6e, 0x74, 0x20, 0x3e, 0x3d, 0x20
        /*0010*/ 	.byte	0x31, 0x00
	.type		$str$23,@object
	.size		$str$23,(__unnamed_1 - $str$23)
$str$23:
        /*0012*/ 	.byte	0x2f, 0x74, 0x6d, 0x70, 0x2f, 0x63, 0x75, 0x74, 0x6c, 0x61, 0x73, 0x73, 0x5f, 0x73, 0x77, 0x65
        /*0022*/ 	.byte	0x65, 0x70, 0x5f, 0x73, 0x72, 0x63, 0x2f, 0x69, 0x6e, 0x63, 0x6c, 0x75, 0x64, 0x65, 0x2f, 0x63
        /*0032*/ 	.byte	0x75, 0x74, 0x6c, 0x61, 0x73, 0x73, 0x2f, 0x67, 0x65, 0x6d, 0x6d, 0x2f, 0x63, 0x6f, 0x6c, 0x6c
        /*0042*/ 	.byte	0x65, 0x63, 0x74, 0x69, 0x76, 0x65, 0x2f, 0x73, 0x6d, 0x39, 0x30, 0x5f, 0x6d, 0x6d, 0x61, 0x5f
        /*0052*/ 	.byte	0x74, 0x6d, 0x61, 0x5f, 0x67, 0x6d, 0x6d, 0x61, 0x5f, 0x73, 0x73, 0x5f, 0x77, 0x61, 0x72, 0x70
        /*0062*/ 	.byte	0x73, 0x70, 0x65, 0x63, 0x69, 0x61, 0x6c, 0x69, 0x7a, 0x65, 0x64, 0x2e, 0x68, 0x70, 0x70, 0x00
	.type		__unnamed_1,@object
	.size		__unnamed_1,(.L_0 - __unnamed_1)
__unnamed_1:
        /*0072*/ 	.byte	0x76, 0x6f, 0x69, 0x64, 0x20, 0x63, 0x75, 0x74, 0x6c, 0x61, 0x73, 0x73, 0x3a, 0x3a, 0x67, 0x65
        /* <DEDUP_REMOVED lines=171> */
        /*0b32*/ 	.byte	0x3a, 0x3a, 0x69, 0x64, 0x65, 0x6e, 0x74, 0x69, 0x74, 0x79, 0x5d, 0x00
.L_0:


//--------------------- .nv.shared._ZN7cutlass13device_kernelINS_4gemm6kernel13GemmUniversalIN4cute5tupleIJiiiiEEENS1_10collective13CollectiveMmaINS1_34MainloopSm90TmaGmmaWarpSpecializedILi3ENS5_IJNS4_1CILi1EEESB_SB_EEENS1_35KernelTmaWarpSpecializedCooperativeEEENS5_IJNSA_ILi128EEENSA_ILi64EEENSA_ILi32EEEEEEaNS5_IJlSB_lEEEaSJ_NS4_8TiledMMAINS4_8MMA_AtomIJNS4_4SM904GMMA26MMA_64x64x32_S32S8S8_SS_TNEEEENS4_6LayoutINS5_IJNSA_ILi2EEESB_SB_EEENS5_IJSB_NSA_ILi0EEEST_EEEEENS5_IJNS4_10UnderscoreESW_SW_EEEEENS4_13SM90_TMA_LOADENS4_14ComposedLayoutINS4_7SwizzleILi1ELi4ELi3EEENS4_18smem_ptr_flag_bitsILi8EEENSQ_INS5_IJNSA_ILi8EEESH_EEENS5_IJSH_SB_EEEEEEEvNS4_8identityESZ_S19_vS1A_EENS_8epilogue10collective6detail29Sm90TmaWarpSpecializedAdapterINS1D_15DefaultEpilogueIaSJ_SJ_NS1C_6thread17LinearCombinationIaLi1EiiLNS1H_9ScaleType4KindE0ELNS_15FloatRoundStyleE2EaEENS1_15EpilogueDefaultEEEEEvvEEEEvNT_6ParamsE --------------------------
	.section	.nv.shared._ZN7cutlass13device_kernelINS_4gemm6kernel13GemmUniversalIN4cute5tupleIJiiiiEEENS1_10collective13CollectiveMmaINS1_34MainloopSm90TmaGmmaWarpSpecializedILi3ENS5_IJNS4_1CILi1EEESB_SB_EEENS1_35KernelTmaWarpSpecializedCooperativeEEENS5_IJNSA_ILi128EEENSA_ILi64EEENSA_ILi32EEEEEEaNS5_IJlSB_lEEEaSJ_NS4_8TiledMMAINS4_8MMA_AtomIJNS4_4SM904GMMA26MMA_64x64x32_S32S8S8_SS_TNEEEENS4_6LayoutINS5_IJNSA_ILi2EEESB_SB_EEENS5_IJSB_NSA_ILi0EEEST_EEEEENS5_IJNS4_10UnderscoreESW_SW_EEEEENS4_13SM90_TMA_LOADENS4_14ComposedLayoutINS4_7SwizzleILi1ELi4ELi3EEENS4_18smem_ptr_flag_bitsILi8EEENSQ_INS5_IJNSA_ILi8EEESH_EEENS5_IJSH_SB_EEEEEEEvNS4_8identityESZ_S19_vS1A_EENS_8epilogue10collective6detail29Sm90TmaWarpSpecializedAdapterINS1D_15DefaultEpilogueIaSJ_SJ_NS1C_6thread17LinearCombinationIaLi1EiiLNS1H_9ScaleType4KindE0ELNS_15FloatRoundStyleE2EaEENS1_15EpilogueDefaultEEEEEvvEEEEvNT_6ParamsE,"aw",@nobits
	.sectionflags	@""
	.align	16
	.zero		1024


//--------------------- .nv.shared.reserved.0     --------------------------
	.section	.nv.shared.reserved.0,"aw",@nobits
	.weak		__nv_reservedSMEM_offset_0_alias
	.size		__nv_reservedSMEM_offset_0_alias, 0, 0
	.other		__nv_reservedSMEM_offset_0_alias,@"STO_CUDA_RESERVED_SHARED STV_DEFAULT"
__nv_reservedSMEM_offset_0_alias:
	.zero		0


//--------------------- .nv.global                --------------------------
	.section	.nv.global,"aw",@nobits
.nv.global:
	.type		_ZN39_INTERNAL_e66e0913_4_k_cu_155bdf31_44744cute1_E,@object
	.size		_ZN39_INTERNAL_e66e0913_4_k_cu_155bdf31_44744cute1_E,(_ZN39_INTERNAL_e66e0913_4_k_cu_155bdf31_44744cuda3std3__45__cpo6cbeginE - _ZN39_INTERNAL_e66e0913_4_k_cu_155bdf31_44744cute1_E)
_ZN39_INTERNAL_e66e0913_4_k_cu_155bdf31_44744cute1_E:
	.zero		1
	.type		_ZN39_INTERNAL_e66e0913_4_k_cu_155bdf31_44744cuda3std3__45__cpo6cbeginE,@object
	.size		_ZN39_INTERNAL_e66e0913_4_k_cu_155bdf31_44744cuda3std3__45__cpo6cbeginE,(_ZN39_INTERNAL_e66e0913_4_k_cu_155bdf31_44744cuda3std3__48in_placeE - _ZN39_INTERNAL_e66e0913_4_k_cu_155bdf31_44744cuda3std3__45__cpo6cbeginE)
_ZN39_INTERNAL_e66e0913_4_k_cu_155bdf31_44744cuda3std3__45__cpo6cbeginE:
	.zero		1
	.type		_ZN39_INTERNAL_e66e0913_4_k_cu_155bdf31_44744cuda3std3__48in_placeE,@object
	.size		_ZN39_INTERNAL_e66e0913_4_k_cu_155bdf31_44744cuda3std3__48in_placeE,(_ZN39_INTERNAL_e66e0913_4_k_cu_155bdf31_44744cuda3std6ranges3__45__cpo9iter_moveE - _ZN39_INTERNAL_e66e0913_4_k_cu_155bdf31_44744cuda3std3__48in_placeE)
_ZN39_INTERNAL_e66e0913_4_k_cu_155bdf31_44744cuda3std3__48in_placeE:
	.zero		1
	.type		_ZN39_INTERNAL_e66e0913_4_k_cu_155bdf31_44744cuda3std6ranges3__45__cpo9iter_moveE,@object
	.size		_ZN39_INTERNAL_e66e0913_4_k_cu_155bdf31_44744cuda3std6ranges3__45__cpo9iter_moveE,(_ZN39_INTERNAL_e66e0913_4_k_cu_155bdf31_44744cuda3std3__45__cpo5beginE - _ZN39_INTERNAL_e66e0913_4_k_cu_155bdf31_44744cuda3std6ranges3__45__cpo9iter_moveE)
_ZN39_INTERNAL_e66e0913_4_k_cu_155bdf31_44744cuda3std6ranges3__45__cpo9iter_moveE:
	.zero		1
	.type		_ZN39_INTERNAL_e66e0913_4_k_cu_155bdf31_44744cuda3std3__45__cpo5beginE,@object
	.size		_ZN39_INTERNAL_e66e0913_4_k_cu_155bdf31_44744cuda3std3__45__cpo5beginE,(_ZN39_INTERNAL_e66e0913_4_k_cu_155bdf31_44744cuda3std3__441_GLOBAL__N__e66e0913_4_k_cu_155bdf31_44746ignoreE - _ZN39_INTERNAL_e66e0913_4_k_cu_155bdf31_44744cuda3std3__45__cpo5beginE)
_ZN39_INTERNAL_e66e0913_4_k_cu_155bdf31_44744cuda3std3__45__cpo5beginE:
	.zero		1
	.type		_ZN39_INTERNAL_e66e0913_4_k_cu_155bdf31_44744cuda3std3__441_GLOBAL__N__e66e0913_4_k_cu_155bdf31_44746ignoreE,@object
	.size		_ZN39_INTERNAL_e66e0913_4_k_cu_155bdf31_44744cuda3std3__441_GLOBAL__N__e66e0913_4_k_cu_155bdf31_44746ignoreE,(_ZN39_INTERNAL_e66e0913_4_k_cu_155bdf31_44744cute7productE - _ZN39_INTERNAL_e66e0913_4_k_cu_155bdf31_44744cuda3std3__441_GLOBAL__N__e66e0913_4_k_cu_155bdf31_44746ignoreE)
_ZN39_INTERNAL_e66e0913_4_k_cu_155bdf31_44744cuda3std3__441_GLOBAL__N__e66e0913_4_k_cu_155bdf31_44746ignoreE:
	.zero		1
	.type		_ZN39_INTERNAL_e66e0913_4_k_cu_155bdf31_44744cute7productE,@object
	.size		_ZN39_INTERNAL_e66e0913_4_k_cu_155bdf31_44744cute7productE,(_ZN39_INTERNAL_e66e0913_4_k_cu_155bdf31_44744cuda3std3__45__cpo3endE - _ZN39_INTERNAL_e66e0913_4_k_cu_155bdf31_44744cute7productE)
_ZN39_INTERNAL_e66e0913_4_k_cu_155bdf31_44744cute7productE:
	.zero		1
	.type		_ZN39_INTERNAL_e66e0913_4_k_cu_155bdf31_44744cuda3std3__45__cpo3endE,@object
	.size		_ZN39_INTERNAL_e66e0913_4_k_cu_155bdf31_44744cuda3std3__45__cpo3endE,(_ZN39_INTERNAL_e66e0913_4_k_cu_155bdf31_44744cuda3std3__419piecewise_constructE - _ZN39_INTERNAL_e66e0913_4_k_cu_155bdf31_44744cuda3std3__45__cpo3endE)
_ZN39_INTERNAL_e66e0913_4_k_cu_155bdf31_44744cuda3std3__45__cpo3endE:
	.zero		1
	.type		_ZN39_INTERNAL_e66e0913_4_k_cu_155bdf31_44744cuda3std3__419piecewise_constructE,@object
	.size		_ZN39_INTERNAL_e66e0913_4_k_cu_155bdf31_44744cuda3std3__419piecewise_constructE,(_ZN39_INTERNAL_e66e0913_4_k_cu_155bdf31_44744cuda3std3__45__cpo4cendE - _ZN39_INTERNAL_e66e0913_4_k_cu_155bdf31_44744cuda3std3__419piecewise_constructE)
_ZN39_INTERNAL_e66e0913_4_k_cu_155bdf31_44744cuda3std3__419piecewise_constructE:
	.zero		1
	.type		_ZN39_INTERNAL_e66e0913_4_k_cu_155bdf31_44744cuda3std3__45__cpo4cendE,@object
	.size		_ZN39_INTERNAL_e66e0913_4_k_cu_155bdf31_44744cuda3std3__45__cpo4cendE,(_ZN39_INTERNAL_e66e0913_4_k_cu_155bdf31_44744cuda3std6ranges3__45__cpo4swapE - _ZN39_INTERNAL_e66e0913_4_k_cu_155bdf31_44744cuda3std3__45__cpo4cendE)
_ZN39_INTERNAL_e66e0913_4_k_cu_155bdf31_44744cuda3std3__45__cpo4cendE:
	.zero		1
	.type		_ZN39_INTERNAL_e66e0913_4_k_cu_155bdf31_44744cuda3std6ranges3__45__cpo4swapE,@object
	.size		_ZN39_INTERNAL_e66e0913_4_k_cu_155bdf31_44744cuda3std6ranges3__45__cpo4swapE,(.L_8 - _ZN39_INTERNAL_e66e0913_4_k_cu_155bdf31_44744cuda3std6ranges3__45__cpo4swapE)
_ZN39_INTERNAL_e66e0913_4_k_cu_155bdf31_44744cuda3std6ranges3__45__cpo4swapE:
	.zero		1
.L_8:


//--------------------- .nv.constant0._ZN7cutlass13device_kernelINS_4gemm6kernel13GemmUniversalIN4cute5tupleIJiiiiEEENS1_10collective13CollectiveMmaINS1_34MainloopSm90TmaGmmaWarpSpecializedILi3ENS5_IJNS4_1CILi1EEESB_SB_EEENS1_35KernelTmaWarpSpecializedCooperativeEEENS5_IJNSA_ILi128EEENSA_ILi64EEENSA_ILi32EEEEEEaNS5_IJlSB_lEEEaSJ_NS4_8TiledMMAINS4_8MMA_AtomIJNS4_4SM904GMMA26MMA_64x64x32_S32S8S8_SS_TNEEEENS4_6LayoutINS5_IJNSA_ILi2EEESB_SB_EEENS5_IJSB_NSA_ILi0EEEST_EEEEENS5_IJNS4_10UnderscoreESW_SW_EEEEENS4_13SM90_TMA_LOADENS4_14ComposedLayoutINS4_7SwizzleILi1ELi4ELi3EEENS4_18smem_ptr_flag_bitsILi8EEENSQ_INS5_IJNSA_ILi8EEESH_EEENS5_IJSH_SB_EEEEEEEvNS4_8identityESZ_S19_vS1A_EENS_8epilogue10collective6detail29Sm90TmaWarpSpecializedAdapterINS1D_15DefaultEpilogueIaSJ_SJ_NS1C_6thread17LinearCombinationIaLi1EiiLNS1H_9ScaleType4KindE0ELNS_15FloatRoundStyleE2EaEENS1_15EpilogueDefaultEEEEEvvEEEEvNT_6ParamsE --------------------------
	.section	.nv.constant0._ZN7cutlass13device_kernelINS_4gemm6kernel13GemmUniversalIN4cute5tupleIJiiiiEEENS1_10collective13CollectiveMmaINS1_34MainloopSm90TmaGmmaWarpSpecializedILi3ENS5_IJNS4_1CILi1EEESB_SB_EEENS1_35KernelTmaWarpSpecializedCooperativeEEENS5_IJNSA_ILi128EEENSA_ILi64EEENSA_ILi32EEEEEEaNS5_IJlSB_lEEEaSJ_NS4_8TiledMMAINS4_8MMA_AtomIJNS4_4SM904GMMA26MMA_64x64x32_S32S8S8_SS_TNEEEENS4_6LayoutINS5_IJNSA_ILi2EEESB_SB_EEENS5_IJSB_NSA_ILi0EEEST_EEEEENS5_IJNS4_10UnderscoreESW_SW_EEEEENS4_13SM90_TMA_LOADENS4_14ComposedLayoutINS4_7SwizzleILi1ELi4ELi3EEENS4_18smem_ptr_flag_bitsILi8EEENSQ_INS5_IJNSA_ILi8EEESH_EEENS5_IJSH_SB_EEEEEEEvNS4_8identityESZ_S19_vS1A_EENS_8epilogue10collective6detail29Sm90TmaWarpSpecializedAdapterINS1D_15DefaultEpilogueIaSJ_SJ_NS1C_6thread17LinearCombinationIaLi1EiiLNS1H_9ScaleType4KindE0ELNS_15FloatRoundStyleE2EaEENS1_15EpilogueDefaultEEEEEvvEEEEvNT_6ParamsE,"a",@progbits
	.sectionflags	@""
	.align	4
.nv.constant0._ZN7cutlass13device_kernelINS_4gemm6kernel13GemmUniversalIN4cute5tupleIJiiiiEEENS1_10collective13CollectiveMmaINS1_34MainloopSm90TmaGmmaWarpSpecializedILi3ENS5_IJNS4_1CILi1EEESB_SB_EEENS1_35KernelTmaWarpSpecializedCooperativeEEENS5_IJNSA_ILi128EEENSA_ILi64EEENSA_ILi32EEEEEEaNS5_IJlSB_lEEEaSJ_NS4_8TiledMMAINS4_8MMA_AtomIJNS4_4SM904GMMA26MMA_64x64x32_S32S8S8_SS_TNEEEENS4_6LayoutINS5_IJNSA_ILi2EEESB_SB_EEENS5_IJSB_NSA_ILi0EEEST_EEEEENS5_IJNS4_10UnderscoreESW_SW_EEEEENS4_13SM90_TMA_LOADENS4_14ComposedLayoutINS4_7SwizzleILi1ELi4ELi3EEENS4_18smem_ptr_flag_bitsILi8EEENSQ_INS5_IJNSA_ILi8EEESH_EEENS5_IJSH_SB_EEEEEEEvNS4_8identityESZ_S19_vS1A_EENS_8epilogue10collective6detail29Sm90TmaWarpSpecializedAdapterINS1D_15DefaultEpilogueIaSJ_SJ_NS1C_6thread17LinearCombinationIaLi1EiiLNS1H_9ScaleType4KindE0ELNS_15FloatRoundStyleE2EaEENS1_15EpilogueDefaultEEEEEvvEEEEvNT_6ParamsE:
	.zero		1664


//--------------------- SYMBOLS --------------------------

	.type		.nv.reservedSmem.offset0,@object
	.size		.nv.reservedSmem.offset0,0x4
	.type		__assertfail,@function
